//
// Generated by NVIDIA NVVM Compiler
//
// Compiler Build ID: CL-36424714
// Cuda compilation tools, release 13.0, V13.0.88
// Based on NVVM 20.0.0
//

.version 9.0
.target sm_100
.address_size 64

	// .globl	pwma_batch_f32
// _ZZ26pwma_batch_tiled_async_f32E3pss has been demoted
.const .align 4 .b8 pwma_const_w[16384];
.extern .shared .align 16 .b8 shraw[];
.extern .shared .align 16 .b8 shared_weights[];
.extern .shared .align 16 .b8 shraw$1[];

.visible .entry pwma_batch_f32(
	.param .u64 .ptr .align 1 pwma_batch_f32_param_0,
	.param .u64 .ptr .align 1 pwma_batch_f32_param_1,
	.param .u64 .ptr .align 1 pwma_batch_f32_param_2,
	.param .u64 .ptr .align 1 pwma_batch_f32_param_3,
	.param .u32 pwma_batch_f32_param_4,
	.param .u32 pwma_batch_f32_param_5,
	.param .u32 pwma_batch_f32_param_6,
	.param .u64 .ptr .align 1 pwma_batch_f32_param_7
)
{
	.reg .pred 	%p<19>;
	.reg .b32 	%r<50>;
	.reg .b32 	%f<59>;
	.reg .b64 	%rd<24>;

	ld.param.u64 	%rd10, [pwma_batch_f32_param_0];
	ld.param.u64 	%rd6, [pwma_batch_f32_param_1];
	ld.param.u64 	%rd7, [pwma_batch_f32_param_2];
	ld.param.u64 	%rd8, [pwma_batch_f32_param_3];
	ld.param.u32 	%r27, [pwma_batch_f32_param_4];
	ld.param.u32 	%r29, [pwma_batch_f32_param_5];
	ld.param.u32 	%r28, [pwma_batch_f32_param_6];
	ld.param.u64 	%rd9, [pwma_batch_f32_param_7];
	cvta.to.global.u64 	%rd1, %rd10;
	mov.u32 	%r1, %ctaid.y;
	setp.ge.s32 	%p1, %r1, %r29;
	@%p1 bra 	$L__BB0_20;
	cvta.to.global.u64 	%rd11, %rd7;
	mul.wide.u32 	%rd12, %r1, 4;
	add.s64 	%rd13, %rd11, %rd12;
	ld.global.nc.u32 	%r2, [%rd13];
	setp.lt.s32 	%p2, %r2, 1;
	setp.gt.s32 	%p3, %r2, %r28;
	or.pred  	%p4, %p2, %p3;
	@%p4 bra 	$L__BB0_20;
	mov.u32 	%r3, %tid.x;
	setp.ge.u32 	%p5, %r3, %r2;
	@%p5 bra 	$L__BB0_5;
	mul.lo.s32 	%r4, %r28, %r1;
	mov.u32 	%r5, %ntid.x;
	cvta.to.global.u64 	%rd2, %rd6;
	mov.u32 	%r44, %r3;
$L__BB0_4:
	add.s32 	%r30, %r44, %r4;
	mul.wide.s32 	%rd14, %r30, 4;
	add.s64 	%rd15, %rd2, %rd14;
	ld.global.nc.f32 	%f13, [%rd15];
	shl.b32 	%r31, %r44, 2;
	mov.u32 	%r32, shared_weights;
	add.s32 	%r33, %r32, %r31;
	st.shared.f32 	[%r33], %f13;
	add.s32 	%r44, %r44, %r5;
	setp.lt.s32 	%p6, %r44, %r2;
	@%p6 bra 	$L__BB0_4;
$L__BB0_5:
	bar.sync 	0;
	cvta.to.global.u64 	%rd16, %rd8;
	add.s64 	%rd18, %rd16, %rd12;
	ld.global.nc.u32 	%r8, [%rd18];
	mov.u32 	%r34, %ctaid.x;
	mov.u32 	%r9, %ntid.x;
	mad.lo.s32 	%r45, %r34, %r9, %r3;
	setp.ge.s32 	%p7, %r45, %r27;
	@%p7 bra 	$L__BB0_20;
	and.b32  	%r11, %r2, 7;
	and.b32  	%r12, %r2, 2147483640;
	neg.s32 	%r13, %r12;
	add.s64 	%rd3, %rd1, 16;
	cvta.to.global.u64 	%rd4, %rd9;
	mov.u32 	%r35, %nctaid.x;
	mul.lo.s32 	%r14, %r35, %r9;
	mul.lo.s32 	%r15, %r27, %r1;
$L__BB0_7:
	setp.lt.s32 	%p8, %r45, %r8;
	mov.f32 	%f58, 0f7FFFFFFF;
	@%p8 bra 	$L__BB0_19;
	setp.lt.u32 	%p9, %r2, 8;
	sub.s32 	%r37, %r45, %r2;
	add.s32 	%r17, %r37, 1;
	mov.f32 	%f58, 0f00000000;
	mov.b32 	%r49, 0;
	@%p9 bra 	$L__BB0_11;
	mov.u32 	%r39, shared_weights;
	add.s32 	%r46, %r39, 16;
	mov.f32 	%f58, 0f00000000;
	mov.u32 	%r47, %r17;
	mov.u32 	%r48, %r13;
$L__BB0_10:
	.pragma "nounroll";
	mul.wide.s32 	%rd19, %r47, 4;
	add.s64 	%rd20, %rd3, %rd19;
	ld.global.nc.f32 	%f18, [%rd20+-16];
	ld.shared.v4.f32 	{%f19, %f20, %f21, %f22}, [%r46+-16];
	fma.rn.f32 	%f23, %f18, %f19, %f58;
	ld.global.nc.f32 	%f24, [%rd20+-12];
	fma.rn.f32 	%f25, %f24, %f20, %f23;
	ld.global.nc.f32 	%f26, [%rd20+-8];
	fma.rn.f32 	%f27, %f26, %f21, %f25;
	ld.global.nc.f32 	%f28, [%rd20+-4];
	fma.rn.f32 	%f29, %f28, %f22, %f27;
	ld.global.nc.f32 	%f30, [%rd20];
	ld.shared.v4.f32 	{%f31, %f32, %f33, %f34}, [%r46];
	fma.rn.f32 	%f35, %f30, %f31, %f29;
	ld.global.nc.f32 	%f36, [%rd20+4];
	fma.rn.f32 	%f37, %f36, %f32, %f35;
	ld.global.nc.f32 	%f38, [%rd20+8];
	fma.rn.f32 	%f39, %f38, %f33, %f37;
	ld.global.nc.f32 	%f40, [%rd20+12];
	fma.rn.f32 	%f58, %f40, %f34, %f39;
	add.s32 	%r48, %r48, 8;
	add.s32 	%r47, %r47, 8;
	add.s32 	%r46, %r46, 32;
	setp.ne.s32 	%p10, %r48, 0;
	mov.u32 	%r49, %r12;
	@%p10 bra 	$L__BB0_10;
$L__BB0_11:
	setp.eq.s32 	%p11, %r11, 0;
	@%p11 bra 	$L__BB0_19;
	setp.eq.s32 	%p12, %r11, 1;
	add.s32 	%r40, %r17, %r49;
	mul.wide.s32 	%rd21, %r40, 4;
	add.s64 	%rd5, %rd1, %rd21;
	ld.global.nc.f32 	%f41, [%rd5];
	shl.b32 	%r41, %r49, 2;
	mov.u32 	%r42, shared_weights;
	add.s32 	%r25, %r42, %r41;
	ld.shared.f32 	%f42, [%r25];
	fma.rn.f32 	%f58, %f41, %f42, %f58;
	@%p12 bra 	$L__BB0_19;
	setp.eq.s32 	%p13, %r11, 2;
	ld.global.nc.f32 	%f43, [%rd5+4];
	ld.shared.f32 	%f44, [%r25+4];
	fma.rn.f32 	%f58, %f43, %f44, %f58;
	@%p13 bra 	$L__BB0_19;
	setp.eq.s32 	%p14, %r11, 3;
	ld.global.nc.f32 	%f45, [%rd5+8];
	ld.shared.f32 	%f46, [%r25+8];
	fma.rn.f32 	%f58, %f45, %f46, %f58;
	@%p14 bra 	$L__BB0_19;
	setp.eq.s32 	%p15, %r11, 4;
	ld.global.nc.f32 	%f47, [%rd5+12];
	ld.shared.f32 	%f48, [%r25+12];
	fma.rn.f32 	%f58, %f47, %f48, %f58;
	@%p15 bra 	$L__BB0_19;
	setp.eq.s32 	%p16, %r11, 5;
	ld.global.nc.f32 	%f49, [%rd5+16];
	ld.shared.f32 	%f50, [%r25+16];
	fma.rn.f32 	%f58, %f49, %f50, %f58;
	@%p16 bra 	$L__BB0_19;
	setp.eq.s32 	%p17, %r11, 6;
	ld.global.nc.f32 	%f51, [%rd5+20];
	ld.shared.f32 	%f52, [%r25+20];
	fma.rn.f32 	%f58, %f51, %f52, %f58;
	@%p17 bra 	$L__BB0_19;
	ld.global.nc.f32 	%f53, [%rd5+24];
	ld.shared.f32 	%f54, [%r25+24];
	fma.rn.f32 	%f58, %f53, %f54, %f58;
$L__BB0_19:
	add.s32 	%r43, %r45, %r15;
	mul.wide.s32 	%rd22, %r43, 4;
	add.s64 	%rd23, %rd4, %rd22;
	st.global.f32 	[%rd23], %f58;
	add.s32 	%r45, %r45, %r14;
	setp.lt.s32 	%p18, %r45, %r27;
	@%p18 bra 	$L__BB0_7;
$L__BB0_20:
	ret;

}
	// .globl	pwma_multi_series_one_param_f32
.visible .entry pwma_multi_series_one_param_f32(
	.param .u64 .ptr .align 1 pwma_multi_series_one_param_f32_param_0,
	.param .u64 .ptr .align 1 pwma_multi_series_one_param_f32_param_1,
	.param .u32 pwma_multi_series_one_param_f32_param_2,
	.param .f32 pwma_multi_series_one_param_f32_param_3,
	.param .u32 pwma_multi_series_one_param_f32_param_4,
	.param .u32 pwma_multi_series_one_param_f32_param_5,
	.param .u64 .ptr .align 1 pwma_multi_series_one_param_f32_param_6,
	.param .u64 .ptr .align 1 pwma_multi_series_one_param_f32_param_7
)
{
	.reg .pred 	%p<19>;
	.reg .b32 	%r<58>;
	.reg .b32 	%f<58>;
	.reg .b64 	%rd<40>;

	ld.param.u64 	%rd13, [pwma_multi_series_one_param_f32_param_0];
	ld.param.u64 	%rd11, [pwma_multi_series_one_param_f32_param_1];
	ld.param.u32 	%r29, [pwma_multi_series_one_param_f32_param_2];
	ld.param.u32 	%r30, [pwma_multi_series_one_param_f32_param_4];
	ld.param.u32 	%r31, [pwma_multi_series_one_param_f32_param_5];
	ld.param.u64 	%rd12, [pwma_multi_series_one_param_f32_param_6];
	ld.param.u64 	%rd14, [pwma_multi_series_one_param_f32_param_7];
	cvta.to.global.u64 	%rd1, %rd13;
	cvta.to.global.u64 	%rd2, %rd14;
	mov.u32 	%r1, %tid.x;
	setp.ge.s32 	%p1, %r1, %r29;
	@%p1 bra 	$L__BB1_3;
	mov.u32 	%r2, %ntid.x;
	cvta.to.global.u64 	%rd3, %rd11;
	mov.u32 	%r33, shared_weights;
	mov.u32 	%r51, %r1;
$L__BB1_2:
	mul.wide.s32 	%rd15, %r51, 4;
	add.s64 	%rd16, %rd3, %rd15;
	ld.global.nc.f32 	%f13, [%rd16];
	shl.b32 	%r32, %r51, 2;
	add.s32 	%r34, %r33, %r32;
	st.shared.f32 	[%r34], %f13;
	add.s32 	%r51, %r51, %r2;
	setp.lt.s32 	%p2, %r51, %r29;
	@%p2 bra 	$L__BB1_2;
$L__BB1_3:
	bar.sync 	0;
	mov.u32 	%r5, %ctaid.y;
	setp.ge.s32 	%p3, %r5, %r30;
	@%p3 bra 	$L__BB1_26;
	cvta.to.global.u64 	%rd17, %rd12;
	mul.wide.u32 	%rd18, %r5, 4;
	add.s64 	%rd19, %rd17, %rd18;
	ld.global.nc.u32 	%r35, [%rd19];
	add.s32 	%r36, %r29, %r35;
	add.s32 	%r6, %r36, -1;
	mov.u32 	%r37, %ctaid.x;
	mov.u32 	%r38, %ntid.x;
	mad.lo.s32 	%r52, %r37, %r38, %r1;
	mov.u32 	%r39, %nctaid.x;
	mul.lo.s32 	%r8, %r39, %r38;
	setp.ge.s32 	%p4, %r52, %r31;
	@%p4 bra 	$L__BB1_26;
	setp.gt.s32 	%p5, %r29, 0;
	@%p5 bra 	$L__BB1_6;
	bra.uni 	$L__BB1_22;
$L__BB1_6:
	and.b32  	%r9, %r29, 7;
	and.b32  	%r10, %r29, 2147483640;
	neg.s32 	%r11, %r10;
	shl.b32 	%r12, %r30, 3;
	mul.wide.s32 	%rd5, %r30, 4;
$L__BB1_7:
	mad.lo.s32 	%r14, %r52, %r30, %r5;
	setp.lt.s32 	%p8, %r52, %r6;
	@%p8 bra 	$L__BB1_8;
	bra.uni 	$L__BB1_10;
$L__BB1_8:
	mul.wide.s32 	%rd38, %r14, 4;
	add.s64 	%rd39, %rd2, %rd38;
	mov.b32 	%r50, 2147483647;
	st.global.u32 	[%rd39], %r50;
$L__BB1_9:
	add.s32 	%r52, %r52, %r8;
	setp.lt.s32 	%p18, %r52, %r31;
	@%p18 bra 	$L__BB1_7;
	bra.uni 	$L__BB1_26;
$L__BB1_10:
	setp.lt.u32 	%p9, %r29, 8;
	sub.s32 	%r43, %r52, %r29;
	add.s32 	%r22, %r43, 1;
	mov.f32 	%f57, 0f00000000;
	mov.b32 	%r56, 0;
	@%p9 bra 	$L__BB1_13;
	mad.lo.s32 	%r53, %r30, %r22, %r5;
	mov.u32 	%r45, shared_weights;
	add.s32 	%r54, %r45, 16;
	mov.f32 	%f57, 0f00000000;
	mov.u32 	%r55, %r11;
$L__BB1_12:
	.pragma "nounroll";
	mul.wide.s32 	%rd24, %r53, 4;
	add.s64 	%rd25, %rd1, %rd24;
	ld.global.nc.f32 	%f17, [%rd25];
	ld.shared.v4.f32 	{%f18, %f19, %f20, %f21}, [%r54+-16];
	fma.rn.f32 	%f22, %f17, %f18, %f57;
	mul.wide.s32 	%rd26, %r30, 4;
	add.s64 	%rd27, %rd25, %rd26;
	ld.global.nc.f32 	%f23, [%rd27];
	fma.rn.f32 	%f24, %f23, %f19, %f22;
	add.s64 	%rd28, %rd27, %rd26;
	ld.global.nc.f32 	%f25, [%rd28];
	fma.rn.f32 	%f26, %f25, %f20, %f24;
	add.s64 	%rd29, %rd28, %rd26;
	ld.global.nc.f32 	%f27, [%rd29];
	fma.rn.f32 	%f28, %f27, %f21, %f26;
	add.s64 	%rd30, %rd29, %rd26;
	ld.global.nc.f32 	%f29, [%rd30];
	ld.shared.v4.f32 	{%f30, %f31, %f32, %f33}, [%r54];
	fma.rn.f32 	%f34, %f29, %f30, %f28;
	add.s64 	%rd31, %rd30, %rd26;
	ld.global.nc.f32 	%f35, [%rd31];
	fma.rn.f32 	%f36, %f35, %f31, %f34;
	add.s64 	%rd32, %rd31, %rd26;
	ld.global.nc.f32 	%f37, [%rd32];
	fma.rn.f32 	%f38, %f37, %f32, %f36;
	add.s64 	%rd33, %rd32, %rd26;
	ld.global.nc.f32 	%f39, [%rd33];
	fma.rn.f32 	%f57, %f39, %f33, %f38;
	add.s32 	%r55, %r55, 8;
	add.s32 	%r54, %r54, 32;
	add.s32 	%r53, %r53, %r12;
	setp.eq.s32 	%p10, %r55, 0;
	mov.u32 	%r56, %r10;
	@%p10 bra 	$L__BB1_13;
	bra.uni 	$L__BB1_12;
$L__BB1_13:
	setp.eq.s32 	%p11, %r9, 0;
	@%p11 bra 	$L__BB1_21;
	setp.eq.s32 	%p12, %r9, 1;
	add.s32 	%r46, %r22, %r56;
	mad.lo.s32 	%r47, %r46, %r30, %r5;
	mul.wide.s32 	%rd34, %r47, 4;
	add.s64 	%rd4, %rd1, %rd34;
	ld.global.nc.f32 	%f40, [%rd4];
	shl.b32 	%r48, %r56, 2;
	mov.u32 	%r49, shared_weights;
	add.s32 	%r25, %r49, %r48;
	ld.shared.f32 	%f41, [%r25];
	fma.rn.f32 	%f57, %f40, %f41, %f57;
	@%p12 bra 	$L__BB1_21;
	setp.eq.s32 	%p13, %r9, 2;
	add.s64 	%rd6, %rd4, %rd5;
	ld.global.nc.f32 	%f42, [%rd6];
	ld.shared.f32 	%f43, [%r25+4];
	fma.rn.f32 	%f57, %f42, %f43, %f57;
	@%p13 bra 	$L__BB1_21;
	setp.eq.s32 	%p14, %r9, 3;
	add.s64 	%rd7, %rd6, %rd5;
	ld.global.nc.f32 	%f44, [%rd7];
	ld.shared.f32 	%f45, [%r25+8];
	fma.rn.f32 	%f57, %f44, %f45, %f57;
	@%p14 bra 	$L__BB1_21;
	setp.eq.s32 	%p15, %r9, 4;
	add.s64 	%rd8, %rd7, %rd5;
	ld.global.nc.f32 	%f46, [%rd8];
	ld.shared.f32 	%f47, [%r25+12];
	fma.rn.f32 	%f57, %f46, %f47, %f57;
	@%p15 bra 	$L__BB1_21;
	setp.eq.s32 	%p16, %r9, 5;
	add.s64 	%rd9, %rd8, %rd5;
	ld.global.nc.f32 	%f48, [%rd9];
	ld.shared.f32 	%f49, [%r25+16];
	fma.rn.f32 	%f57, %f48, %f49, %f57;
	@%p16 bra 	$L__BB1_21;
	setp.eq.s32 	%p17, %r9, 6;
	add.s64 	%rd10, %rd9, %rd5;
	ld.global.nc.f32 	%f50, [%rd10];
	ld.shared.f32 	%f51, [%r25+20];
	fma.rn.f32 	%f57, %f50, %f51, %f57;
	@%p17 bra 	$L__BB1_21;
	add.s64 	%rd35, %rd10, %rd5;
	ld.global.nc.f32 	%f52, [%rd35];
	ld.shared.f32 	%f53, [%r25+24];
	fma.rn.f32 	%f57, %f52, %f53, %f57;
$L__BB1_21:
	mul.wide.s32 	%rd36, %r14, 4;
	add.s64 	%rd37, %rd2, %rd36;
	st.global.f32 	[%rd37], %f57;
	bra.uni 	$L__BB1_9;
$L__BB1_22:
	mad.lo.s32 	%r27, %r52, %r30, %r5;
	setp.ge.s32 	%p6, %r52, %r6;
	@%p6 bra 	$L__BB1_24;
	mul.wide.s32 	%rd22, %r27, 4;
	add.s64 	%rd23, %rd2, %rd22;
	mov.b32 	%r41, 2147483647;
	st.global.u32 	[%rd23], %r41;
	bra.uni 	$L__BB1_25;
$L__BB1_24:
	mul.wide.s32 	%rd20, %r27, 4;
	add.s64 	%rd21, %rd2, %rd20;
	mov.b32 	%r40, 0;
	st.global.u32 	[%rd21], %r40;
$L__BB1_25:
	add.s32 	%r52, %r52, %r8;
	setp.lt.s32 	%p7, %r52, %r31;
	@%p7 bra 	$L__BB1_22;
$L__BB1_26:
	ret;

}
	// .globl	pwma_batch_tiled_async_f32
.visible .entry pwma_batch_tiled_async_f32(
	.param .u64 .ptr .align 1 pwma_batch_tiled_async_f32_param_0,
	.param .u64 .ptr .align 1 pwma_batch_tiled_async_f32_param_1,
	.param .u64 .ptr .align 1 pwma_batch_tiled_async_f32_param_2,
	.param .u64 .ptr .align 1 pwma_batch_tiled_async_f32_param_3,
	.param .u32 pwma_batch_tiled_async_f32_param_4,
	.param .u32 pwma_batch_tiled_async_f32_param_5,
	.param .u32 pwma_batch_tiled_async_f32_param_6,
	.param .u64 .ptr .align 1 pwma_batch_tiled_async_f32_param_7
)
{
	.reg .pred 	%p<58>;
	.reg .b16 	%rs<24>;
	.reg .b32 	%r<200>;
	.reg .b32 	%f<59>;
	.reg .b64 	%rd<75>;
	// demoted variable
	.shared .align 8 .b8 _ZZ26pwma_batch_tiled_async_f32E3pss[40];
	ld.param.u64 	%rd13, [pwma_batch_tiled_async_f32_param_0];
	ld.param.u64 	%rd14, [pwma_batch_tiled_async_f32_param_1];
	ld.param.u64 	%rd15, [pwma_batch_tiled_async_f32_param_2];
	ld.param.u64 	%rd16, [pwma_batch_tiled_async_f32_param_3];
	ld.param.u32 	%r56, [pwma_batch_tiled_async_f32_param_4];
	ld.param.u32 	%r58, [pwma_batch_tiled_async_f32_param_5];
	ld.param.u32 	%r57, [pwma_batch_tiled_async_f32_param_6];
	ld.param.u64 	%rd17, [pwma_batch_tiled_async_f32_param_7];
	cvta.to.global.u64 	%rd1, %rd17;
	mov.u32 	%r1, %ctaid.y;
	setp.ge.s32 	%p1, %r1, %r58;
	@%p1 bra 	$L__BB2_80;
	cvta.to.global.u64 	%rd18, %rd15;
	mul.wide.u32 	%rd19, %r1, 4;
	add.s64 	%rd20, %rd18, %rd19;
	ld.global.nc.u32 	%r2, [%rd20];
	setp.lt.s32 	%p2, %r2, 1;
	setp.gt.s32 	%p3, %r2, %r57;
	or.pred  	%p4, %p2, %p3;
	@%p4 bra 	$L__BB2_80;
	add.s32 	%r3, %r2, 127;
	cvta.to.global.u64 	%rd21, %rd16;
	add.s64 	%rd23, %rd21, %rd19;
	ld.global.nc.u32 	%r4, [%rd23];
	mul.lo.s32 	%r5, %r56, %r1;
	shl.b32 	%r59, %r57, 2;
	add.s32 	%r60, %r59, 15;
	and.b32  	%r6, %r60, -16;
	mul.lo.s32 	%r7, %r57, %r1;
	mov.u32 	%r8, %tid.x;
	setp.ge.u32 	%p5, %r8, %r2;
	@%p5 bra 	$L__BB2_5;
	mov.u32 	%r9, %ntid.x;
	cvta.to.global.u64 	%rd2, %rd14;
	cvt.s64.s32 	%rd3, %r7;
	mov.u32 	%r187, %r8;
$L__BB2_4:
	cvt.s64.s32 	%rd24, %r187;
	add.s64 	%rd25, %rd24, %rd3;
	shl.b64 	%rd26, %rd25, 2;
	add.s64 	%rd27, %rd2, %rd26;
	ld.global.nc.f32 	%f13, [%rd27];
	shl.b32 	%r61, %r187, 2;
	mov.u32 	%r62, shraw$1;
	add.s32 	%r63, %r62, %r61;
	st.shared.f32 	[%r63], %f13;
	add.s32 	%r187, %r187, %r9;
	setp.lt.s32 	%p6, %r187, %r2;
	@%p6 bra 	$L__BB2_4;
$L__BB2_5:
	bar.sync 	0;
	mov.u32 	%r12, %ntid.x;
	mov.u32 	%r64, %ntid.y;
	mul.lo.s32 	%r13, %r12, %r64;
	mov.u32 	%r65, %tid.y;
	mov.u32 	%r66, %tid.z;
	mad.lo.s32 	%r67, %r66, %r64, %r65;
	mul.lo.s32 	%r68, %r67, %r12;
	or.b32  	%r69, %r68, %r8;
	setp.ne.s32 	%p7, %r69, 0;
	@%p7 bra 	$L__BB2_7;
	mov.u32 	%r79, %ntid.z;
	mul.lo.s32 	%r78, %r13, %r79;
	mov.u32 	%r72, _ZZ26pwma_batch_tiled_async_f32E3pss;
	add.s32 	%r70, %r72, 8;
	// begin inline asm
	mbarrier.init.shared.b64 [%r70], %r78;
	// end inline asm
	// begin inline asm
	mbarrier.init.shared.b64 [%r72], %r78;
	// end inline asm
	add.s32 	%r74, %r72, 24;
	// begin inline asm
	mbarrier.init.shared.b64 [%r74], %r78;
	// end inline asm
	add.s32 	%r76, %r72, 16;
	// begin inline asm
	mbarrier.init.shared.b64 [%r76], %r78;
	// end inline asm
	cvt.u64.u32 	%rd29, %r72;
	cvta.shared.u64 	%rd30, %rd29;
	add.s64 	%rd28, %rd30, 32;
	// begin inline asm
	st.relaxed.cta.b32 [%rd28],%r78;
	// end inline asm
$L__BB2_7:
	barrier.sync 	0;
	mov.u32 	%r81, %nctaid.x;
	shl.b32 	%r14, %r81, 7;
	mov.u32 	%r82, %ctaid.x;
	shl.b32 	%r193, %r82, 7;
	sub.s32 	%r83, %r193, %r2;
	add.s32 	%r16, %r83, 1;
	cvta.to.global.u64 	%rd4, %rd13;
	mov.b32 	%r188, 0;
	// begin inline asm
	mov.u64 %rd31, %globaltimer;
	// end inline asm
	mov.u32 	%r87, _ZZ26pwma_batch_tiled_async_f32E3pss;
	add.s32 	%r85, %r87, 8;
$L__BB2_8:
	mov.b32 	%r86, 1;
	// begin inline asm
	{
	.reg .pred p;
	mbarrier.try_wait.parity.shared.b64 p, [%r85], %r86;
	selp.b32 %r84, 1, 0, p;
	}
	// end inline asm
	setp.ne.s32 	%p8, %r84, 0;
	@%p8 bra 	$L__BB2_15;
	setp.gt.s32 	%p55, %r188, 15;
	@%p55 bra 	$L__BB2_11;
	add.s32 	%r188, %r188, 1;
	bra.uni 	$L__BB2_8;
$L__BB2_11:
	// begin inline asm
	mov.u64 %rd70, %globaltimer;
	// end inline asm
	sub.s64 	%rd6, %rd70, %rd31;
	setp.lt.s64 	%p56, %rd6, 4000000;
	@%p56 bra 	$L__BB2_13;
	mov.b32 	%r185, 1000000;
	// begin inline asm
	nanosleep.u32 %r185;
	// end inline asm
	bra.uni 	$L__BB2_8;
$L__BB2_13:
	setp.lt.s64 	%p57, %rd6, 40000;
	@%p57 bra 	$L__BB2_8;
	shr.s64 	%rd71, %rd6, 63;
	shr.u64 	%rd72, %rd71, 62;
	add.s64 	%rd73, %rd6, %rd72;
	shr.u64 	%rd74, %rd73, 2;
	cvt.u32.u64 	%r186, %rd74;
	// begin inline asm
	nanosleep.u32 %r186;
	// end inline asm
	bra.uni 	$L__BB2_8;
$L__BB2_15:
	mov.u32 	%r88, shraw$1;
	add.s32 	%r21, %r88, %r6;
	setp.ge.u32 	%p9, %r8, %r3;
	@%p9 bra 	$L__BB2_21;
	mov.u32 	%r189, %r8;
$L__BB2_17:
	add.s32 	%r23, %r16, %r189;
	setp.lt.s32 	%p10, %r23, 0;
	setp.ge.s32 	%p11, %r23, %r56;
	or.pred  	%p12, %p10, %p11;
	@%p12 bra 	$L__BB2_19;
	shl.b32 	%r93, %r189, 2;
	add.s32 	%r92, %r21, %r93;
	mul.wide.u32 	%rd33, %r23, 4;
	add.s64 	%rd32, %rd4, %rd33;
	// begin inline asm
	cp.async.ca.shared.global [%r92], [%rd32], 4, 4;
	// end inline asm
	bra.uni 	$L__BB2_20;
$L__BB2_19:
	shl.b32 	%r89, %r189, 2;
	add.s32 	%r90, %r21, %r89;
	mov.b32 	%r91, 0;
	st.shared.u32 	[%r90], %r91;
$L__BB2_20:
	add.s32 	%r189, %r189, %r12;
	setp.lt.s32 	%p13, %r189, %r3;
	@%p13 bra 	$L__BB2_17;
$L__BB2_21:
	// begin inline asm
	cp.async.mbarrier.arrive.shared.b64 [%r87];
	// end inline asm
	mov.b32 	%r96, 1;
	// begin inline asm
	mbarrier.arrive.shared::cta.b64                             %rd34,  [%r87], %r96;    // 2. 
	// end inline asm
	mov.b32 	%r190, 0;
	// begin inline asm
	mov.u64 %rd35, %globaltimer;
	// end inline asm
	add.s32 	%r99, %r87, 24;
$L__BB2_22:
	mov.b32 	%r100, 1;
	// begin inline asm
	{
	.reg .pred p;
	mbarrier.try_wait.parity.shared.b64 p, [%r99], %r100;
	selp.b32 %r98, 1, 0, p;
	}
	// end inline asm
	setp.eq.s32 	%p14, %r98, 0;
	@%p14 bra 	$L__BB2_35;
	setp.ge.u32 	%p15, %r8, %r3;
	@%p15 bra 	$L__BB2_29;
	add.s32 	%r26, %r16, %r14;
	mov.u32 	%r191, %r8;
$L__BB2_25:
	add.s32 	%r28, %r26, %r191;
	setp.gt.s32 	%p16, %r28, -1;
	setp.lt.s32 	%p17, %r28, %r56;
	and.pred  	%p18, %p16, %p17;
	@%p18 bra 	$L__BB2_27;
	add.s32 	%r102, %r191, %r2;
	shl.b32 	%r103, %r102, 2;
	add.s32 	%r104, %r21, %r103;
	mov.b32 	%r105, 0;
	st.shared.u32 	[%r104+508], %r105;
	bra.uni 	$L__BB2_28;
$L__BB2_27:
	add.s32 	%r107, %r191, %r2;
	shl.b32 	%r108, %r107, 2;
	add.s32 	%r109, %r21, %r108;
	add.s32 	%r106, %r109, 508;
	mul.wide.u32 	%rd37, %r28, 4;
	add.s64 	%rd36, %rd4, %rd37;
	// begin inline asm
	cp.async.ca.shared.global [%r106], [%rd36], 4, 4;
	// end inline asm
$L__BB2_28:
	add.s32 	%r191, %r191, %r12;
	setp.lt.s32 	%p19, %r191, %r3;
	@%p19 bra 	$L__BB2_25;
$L__BB2_29:
	add.s32 	%r111, %r87, 16;
	// begin inline asm
	cp.async.mbarrier.arrive.shared.b64 [%r111];
	// end inline asm
	mov.b32 	%r112, 1;
	// begin inline asm
	mbarrier.arrive.shared::cta.b64                             %rd38,  [%r111], %r112;    // 2. 
	// end inline asm
	setp.lt.s32 	%p20, %r193, %r56;
	@%p20 bra 	$L__BB2_30;
	bra.uni 	$L__BB2_77;
$L__BB2_30:
	and.b32  	%r17, %r2, 7;
	shl.b32 	%r115, %r8, 2;
	add.s32 	%r18, %r6, %r115;
	mov.b16 	%rs23, 4;
	mov.b16 	%rs21, 0;
	mov.b32 	%r192, 0;
	mov.u16 	%rs22, %rs21;
$L__BB2_31:
	and.b16  	%rs10, %rs22, 255;
	mul.wide.u16 	%r117, %rs10, 16;
	// begin inline asm
	mov.u64 %rd39, %globaltimer;
	// end inline asm
	mov.u32 	%r118, _ZZ26pwma_batch_tiled_async_f32E3pss;
	add.s32 	%r33, %r118, %r117;
	mov.b32 	%r194, 0;
$L__BB2_32:
	shr.u16 	%rs11, %rs23, 1;
	and.b16  	%rs12, %rs11, 1;
	cvt.u32.u16 	%r121, %rs12;
	// begin inline asm
	{
	.reg .pred p;
	mbarrier.try_wait.parity.shared.b64 p, [%r33], %r121;
	selp.b32 %r119, 1, 0, p;
	}
	// end inline asm
	setp.ne.s32 	%p21, %r119, 0;
	@%p21 bra 	$L__BB2_45;
	setp.gt.s32 	%p49, %r194, 15;
	@%p49 bra 	$L__BB2_41;
	add.s32 	%r194, %r194, 1;
	bra.uni 	$L__BB2_32;
$L__BB2_35:
	setp.lt.s32 	%p52, %r190, 16;
	@%p52 bra 	$L__BB2_40;
	// begin inline asm
	mov.u64 %rd65, %globaltimer;
	// end inline asm
	sub.s64 	%rd8, %rd65, %rd35;
	setp.lt.s64 	%p53, %rd8, 4000000;
	@%p53 bra 	$L__BB2_38;
	mov.b32 	%r183, 1000000;
	// begin inline asm
	nanosleep.u32 %r183;
	// end inline asm
	bra.uni 	$L__BB2_22;
$L__BB2_38:
	setp.lt.s64 	%p54, %rd8, 40000;
	@%p54 bra 	$L__BB2_22;
	shr.s64 	%rd66, %rd8, 63;
	shr.u64 	%rd67, %rd66, 62;
	add.s64 	%rd68, %rd8, %rd67;
	shr.u64 	%rd69, %rd68, 2;
	cvt.u32.u64 	%r184, %rd69;
	// begin inline asm
	nanosleep.u32 %r184;
	// end inline asm
	bra.uni 	$L__BB2_22;
$L__BB2_40:
	add.s32 	%r190, %r190, 1;
	bra.uni 	$L__BB2_22;
$L__BB2_41:
	// begin inline asm
	mov.u64 %rd60, %globaltimer;
	// end inline asm
	sub.s64 	%rd10, %rd60, %rd39;
	setp.lt.s64 	%p50, %rd10, 4000000;
	@%p50 bra 	$L__BB2_43;
	mov.b32 	%r181, 1000000;
	// begin inline asm
	nanosleep.u32 %r181;
	// end inline asm
	bra.uni 	$L__BB2_32;
$L__BB2_43:
	setp.lt.s64 	%p51, %rd10, 40000;
	@%p51 bra 	$L__BB2_32;
	shr.s64 	%rd61, %rd10, 63;
	shr.u64 	%rd62, %rd61, 62;
	add.s64 	%rd63, %rd10, %rd62;
	shr.u64 	%rd64, %rd63, 2;
	cvt.u32.u64 	%r182, %rd64;
	// begin inline asm
	nanosleep.u32 %r182;
	// end inline asm
	bra.uni 	$L__BB2_32;
$L__BB2_45:
	bar.sync 	0;
	mul.lo.s32 	%r36, %r192, %r3;
	add.s32 	%r37, %r193, %r8;
	setp.ge.s32 	%p22, %r37, %r56;
	@%p22 bra 	$L__BB2_61;
	setp.ge.s32 	%p23, %r37, %r4;
	@%p23 bra 	$L__BB2_48;
	add.s32 	%r136, %r37, %r5;
	mul.wide.s32 	%rd42, %r136, 4;
	add.s64 	%rd43, %rd1, %rd42;
	mov.b32 	%r137, 2147483647;
	st.global.u32 	[%rd43], %r137;
	bra.uni 	$L__BB2_61;
$L__BB2_48:
	setp.lt.s32 	%p24, %r2, 1;
	mov.f32 	%f58, 0f00000000;
	@%p24 bra 	$L__BB2_60;
	setp.lt.u32 	%p25, %r2, 8;
	mov.f32 	%f58, 0f00000000;
	mov.b32 	%r197, 0;
	@%p25 bra 	$L__BB2_52;
	mov.u32 	%r124, shraw$1;
	add.s32 	%r195, %r124, 16;
	and.b32  	%r125, %r2, 2147483640;
	neg.s32 	%r196, %r125;
	mov.f32 	%f58, 0f00000000;
$L__BB2_51:
	.pragma "nounroll";
	and.b32  	%r197, %r2, 2147483640;
	mul.lo.s32 	%r126, %r3, %r192;
	shl.b32 	%r127, %r126, 2;
	add.s32 	%r128, %r18, %r127;
	add.s32 	%r129, %r195, %r128;
	ld.shared.f32 	%f18, [%r129+-16];
	ld.shared.v4.f32 	{%f19, %f20, %f21, %f22}, [%r195+-16];
	fma.rn.f32 	%f23, %f18, %f19, %f58;
	ld.shared.f32 	%f24, [%r129+-12];
	fma.rn.f32 	%f25, %f24, %f20, %f23;
	ld.shared.f32 	%f26, [%r129+-8];
	fma.rn.f32 	%f27, %f26, %f21, %f25;
	ld.shared.f32 	%f28, [%r129+-4];
	fma.rn.f32 	%f29, %f28, %f22, %f27;
	ld.shared.f32 	%f30, [%r129];
	ld.shared.v4.f32 	{%f31, %f32, %f33, %f34}, [%r195];
	fma.rn.f32 	%f35, %f30, %f31, %f29;
	ld.shared.f32 	%f36, [%r129+4];
	fma.rn.f32 	%f37, %f36, %f32, %f35;
	ld.shared.f32 	%f38, [%r129+8];
	fma.rn.f32 	%f39, %f38, %f33, %f37;
	ld.shared.f32 	%f40, [%r129+12];
	fma.rn.f32 	%f58, %f40, %f34, %f39;
	add.s32 	%r196, %r196, 8;
	add.s32 	%r195, %r195, 32;
	setp.ne.s32 	%p26, %r196, 0;
	@%p26 bra 	$L__BB2_51;
$L__BB2_52:
	setp.eq.s32 	%p27, %r17, 0;
	@%p27 bra 	$L__BB2_60;
	setp.eq.s32 	%p28, %r17, 1;
	add.s32 	%r130, %r36, %r8;
	add.s32 	%r131, %r130, %r197;
	shl.b32 	%r132, %r131, 2;
	add.s32 	%r45, %r21, %r132;
	ld.shared.f32 	%f41, [%r45];
	shl.b32 	%r133, %r197, 2;
	mov.u32 	%r134, shraw$1;
	add.s32 	%r46, %r134, %r133;
	ld.shared.f32 	%f42, [%r46];
	fma.rn.f32 	%f58, %f41, %f42, %f58;
	@%p28 bra 	$L__BB2_60;
	setp.eq.s32 	%p29, %r17, 2;
	ld.shared.f32 	%f43, [%r45+4];
	ld.shared.f32 	%f44, [%r46+4];
	fma.rn.f32 	%f58, %f43, %f44, %f58;
	@%p29 bra 	$L__BB2_60;
	setp.eq.s32 	%p30, %r17, 3;
	ld.shared.f32 	%f45, [%r45+8];
	ld.shared.f32 	%f46, [%r46+8];
	fma.rn.f32 	%f58, %f45, %f46, %f58;
	@%p30 bra 	$L__BB2_60;
	setp.eq.s32 	%p31, %r17, 4;
	ld.shared.f32 	%f47, [%r45+12];
	ld.shared.f32 	%f48, [%r46+12];
	fma.rn.f32 	%f58, %f47, %f48, %f58;
	@%p31 bra 	$L__BB2_60;
	setp.eq.s32 	%p32, %r17, 5;
	ld.shared.f32 	%f49, [%r45+16];
	ld.shared.f32 	%f50, [%r46+16];
	fma.rn.f32 	%f58, %f49, %f50, %f58;
	@%p32 bra 	$L__BB2_60;
	setp.eq.s32 	%p33, %r17, 6;
	ld.shared.f32 	%f51, [%r45+20];
	ld.shared.f32 	%f52, [%r46+20];
	fma.rn.f32 	%f58, %f51, %f52, %f58;
	@%p33 bra 	$L__BB2_60;
	ld.shared.f32 	%f53, [%r45+24];
	ld.shared.f32 	%f54, [%r46+24];
	fma.rn.f32 	%f58, %f53, %f54, %f58;
$L__BB2_60:
	add.s32 	%r135, %r37, %r5;
	mul.wide.s32 	%rd40, %r135, 4;
	add.s64 	%rd41, %rd1, %rd40;
	st.global.f32 	[%rd41], %f58;
$L__BB2_61:
	bar.sync 	0;
	add.s32 	%r138, %r33, 8;
	mov.b32 	%r139, 1;
	// begin inline asm
	mbarrier.arrive.shared::cta.b64                             %rd44,  [%r138], %r139;    // 2. 
	// end inline asm
	add.s16 	%rs13, %rs22, 1;
	and.b16  	%rs14, %rs13, 255;
	setp.eq.s16 	%p34, %rs14, 2;
	xor.b16  	%rs15, %rs23, 2;
	selp.b16 	%rs4, %rs15, %rs23, %p34;
	selp.b16 	%rs22, 0, %rs13, %p34;
	and.b16  	%rs16, %rs21, 255;
	mul.wide.u16 	%r141, %rs16, 16;
	// begin inline asm
	mov.u64 %rd45, %globaltimer;
	// end inline asm
	mov.u32 	%r142, _ZZ26pwma_batch_tiled_async_f32E3pss;
	add.s32 	%r143, %r142, %r141;
	add.s32 	%r47, %r143, 8;
	mov.b32 	%r198, 0;
$L__BB2_62:
	cvt.u32.u16 	%r147, %rs4;
	and.b32  	%r146, %r147, 1;
	// begin inline asm
	{
	.reg .pred p;
	mbarrier.try_wait.parity.shared.b64 p, [%r47], %r146;
	selp.b32 %r144, 1, 0, p;
	}
	// end inline asm
	setp.ne.s32 	%p35, %r144, 0;
	@%p35 bra 	$L__BB2_69;
	setp.gt.s32 	%p46, %r198, 15;
	@%p46 bra 	$L__BB2_65;
	add.s32 	%r198, %r198, 1;
	bra.uni 	$L__BB2_62;
$L__BB2_65:
	// begin inline asm
	mov.u64 %rd55, %globaltimer;
	// end inline asm
	sub.s64 	%rd12, %rd55, %rd45;
	setp.lt.s64 	%p47, %rd12, 4000000;
	@%p47 bra 	$L__BB2_67;
	mov.b32 	%r179, 1000000;
	// begin inline asm
	nanosleep.u32 %r179;
	// end inline asm
	bra.uni 	$L__BB2_62;
$L__BB2_67:
	setp.lt.s64 	%p48, %rd12, 40000;
	@%p48 bra 	$L__BB2_62;
	shr.s64 	%rd56, %rd12, 63;
	shr.u64 	%rd57, %rd56, 62;
	add.s64 	%rd58, %rd12, %rd57;
	shr.u64 	%rd59, %rd58, 2;
	cvt.u32.u64 	%r180, %rd59;
	// begin inline asm
	nanosleep.u32 %r180;
	// end inline asm
	bra.uni 	$L__BB2_62;
$L__BB2_69:
	setp.ge.u32 	%p36, %r8, %r3;
	@%p36 bra 	$L__BB2_75;
	mov.u32 	%r199, %r8;
$L__BB2_71:
	mov.u32 	%r148, %nctaid.x;
	shl.b32 	%r149, %r148, 8;
	sub.s32 	%r150, %r149, %r2;
	add.s32 	%r151, %r150, %r193;
	add.s32 	%r152, %r151, %r199;
	add.s32 	%r51, %r152, 1;
	setp.lt.s32 	%p37, %r51, 0;
	setp.ge.s32 	%p38, %r51, %r56;
	or.pred  	%p39, %p37, %p38;
	@%p39 bra 	$L__BB2_73;
	add.s32 	%r158, %r199, %r36;
	shl.b32 	%r159, %r158, 2;
	add.s32 	%r157, %r21, %r159;
	mul.wide.u32 	%rd47, %r51, 4;
	add.s64 	%rd46, %rd4, %rd47;
	// begin inline asm
	cp.async.ca.shared.global [%r157], [%rd46], 4, 4;
	// end inline asm
	bra.uni 	$L__BB2_74;
$L__BB2_73:
	add.s32 	%r153, %r199, %r36;
	shl.b32 	%r154, %r153, 2;
	add.s32 	%r155, %r21, %r154;
	mov.b32 	%r156, 0;
	st.shared.u32 	[%r155], %r156;
$L__BB2_74:
	add.s32 	%r199, %r199, %r12;
	setp.lt.s32 	%p40, %r199, %r3;
	@%p40 bra 	$L__BB2_71;
$L__BB2_75:
	add.s32 	%r161, %r47, -8;
	// begin inline asm
	cp.async.mbarrier.arrive.shared.b64 [%r161];
	// end inline asm
	mov.b32 	%r162, 1;
	// begin inline asm
	mbarrier.arrive.shared::cta.b64                             %rd48,  [%r161], %r162;    // 2. 
	// end inline asm
	add.s16 	%rs17, %rs21, 1;
	and.b16  	%rs18, %rs17, 255;
	setp.eq.s16 	%p41, %rs18, 2;
	selp.u16 	%rs19, 1, 0, %p41;
	xor.b16  	%rs23, %rs4, %rs19;
	selp.b16 	%rs21, 0, %rs17, %p41;
	mov.u32 	%r163, %nctaid.x;
	shl.b32 	%r164, %r163, 7;
	add.s32 	%r193, %r193, %r164;
	not.b32 	%r165, %r192;
	and.b32  	%r192, %r165, 1;
	setp.lt.s32 	%p42, %r193, %r56;
	@%p42 bra 	$L__BB2_31;
	and.b16  	%rs20, %rs4, 4;
	setp.eq.s16 	%p43, %rs20, 0;
	@%p43 bra 	$L__BB2_80;
$L__BB2_77:
	// begin inline asm
	activemask.b32 %r166;
	// end inline asm
	mov.u32 	%r168, _ZZ26pwma_batch_tiled_async_f32E3pss;
	cvt.u64.u32 	%rd49, %r168;
	cvta.shared.u64 	%rd50, %rd49;
	add.s64 	%rd51, %rd50, 32;
	match.any.sync.b64 	%r55, %rd51, %r166;
	brev.b32 	%r169, %r55;
	bfind.shiftamt.u32 	%r170, %r169;
	// begin inline asm
	mov.u32 %r167, %laneid;
	// end inline asm
	setp.ne.s32 	%p44, %r167, %r170;
	@%p44 bra 	$L__BB2_80;
	popc.b32 	%r173, %r55;
	neg.s32 	%r172, %r173;
	// begin inline asm
	fence.sc.cta;
	// end inline asm
	cvta.shared.u64 	%rd54, %rd49;
	add.s64 	%rd52, %rd54, 32;
	// begin inline asm
	atom.add.acquire.cta.u32 %r171,[%rd52],%r172;
	// end inline asm
	setp.ne.s32 	%p45, %r171, %r173;
	@%p45 bra 	$L__BB2_80;
	// begin inline asm
	mbarrier.inval.shared.b64 [%r168];
	// end inline asm
	add.s32 	%r176, %r168, 8;
	// begin inline asm
	mbarrier.inval.shared.b64 [%r176];
	// end inline asm
	add.s32 	%r177, %r168, 16;
	// begin inline asm
	mbarrier.inval.shared.b64 [%r177];
	// end inline asm
	add.s32 	%r178, %r168, 24;
	// begin inline asm
	mbarrier.inval.shared.b64 [%r178];
	// end inline asm
$L__BB2_80:
	ret;

}
	// .globl	pwma_ms1p_tiled_f32_tx128_ty2
.visible .entry pwma_ms1p_tiled_f32_tx128_ty2(
	.param .u64 .ptr .align 1 pwma_ms1p_tiled_f32_tx128_ty2_param_0,
	.param .u64 .ptr .align 1 pwma_ms1p_tiled_f32_tx128_ty2_param_1,
	.param .u32 pwma_ms1p_tiled_f32_tx128_ty2_param_2,
	.param .f32 pwma_ms1p_tiled_f32_tx128_ty2_param_3,
	.param .u32 pwma_ms1p_tiled_f32_tx128_ty2_param_4,
	.param .u32 pwma_ms1p_tiled_f32_tx128_ty2_param_5,
	.param .u64 .ptr .align 1 pwma_ms1p_tiled_f32_tx128_ty2_param_6,
	.param .u64 .ptr .align 1 pwma_ms1p_tiled_f32_tx128_ty2_param_7
)
{
	.reg .pred 	%p<33>;
	.reg .b32 	%r<177>;
	.reg .b32 	%f<68>;
	.reg .b64 	%rd<40>;

	ld.param.u64 	%rd8, [pwma_ms1p_tiled_f32_tx128_ty2_param_0];
	ld.param.u64 	%rd9, [pwma_ms1p_tiled_f32_tx128_ty2_param_1];
	ld.param.u32 	%r89, [pwma_ms1p_tiled_f32_tx128_ty2_param_2];
	ld.param.u32 	%r92, [pwma_ms1p_tiled_f32_tx128_ty2_param_4];
	ld.param.u32 	%r91, [pwma_ms1p_tiled_f32_tx128_ty2_param_5];
	ld.param.u64 	%rd10, [pwma_ms1p_tiled_f32_tx128_ty2_param_6];
	ld.param.u64 	%rd11, [pwma_ms1p_tiled_f32_tx128_ty2_param_7];
	cvta.to.global.u64 	%rd1, %rd11;
	cvta.to.global.u64 	%rd2, %rd9;
	mov.u32 	%r93, %ctaid.x;
	shl.b32 	%r1, %r93, 7;
	mov.u32 	%r94, %ctaid.y;
	shl.b32 	%r2, %r94, 1;
	setp.ge.s32 	%p1, %r1, %r91;
	setp.ge.s32 	%p2, %r2, %r92;
	or.pred  	%p3, %p1, %p2;
	@%p3 bra 	$L__BB3_35;
	add.s32 	%r3, %r89, 127;
	shl.b32 	%r96, %r89, 2;
	add.s32 	%r97, %r96, 15;
	and.b32  	%r4, %r97, -16;
	and.b64  	%rd12, %rd9, 15;
	setp.ne.s64 	%p4, %rd12, 0;
	@%p4 bra 	$L__BB3_12;
	shr.s32 	%r5, %r89, 2;
	mov.u32 	%r6, %tid.y;
	mov.u32 	%r7, %ntid.x;
	mov.u32 	%r8, %tid.x;
	mad.lo.s32 	%r164, %r6, %r7, %r8;
	setp.ge.s32 	%p7, %r164, %r5;
	@%p7 bra 	$L__BB3_9;
	mov.u32 	%r10, %ntid.y;
	mul.lo.s32 	%r11, %r7, %r10;
	add.s32 	%r104, %r164, %r11;
	max.u32 	%r105, %r5, %r104;
	setp.lt.u32 	%p8, %r104, %r5;
	selp.u32 	%r106, 1, 0, %p8;
	add.s32 	%r107, %r104, %r106;
	sub.s32 	%r108, %r105, %r107;
	div.u32 	%r109, %r108, %r11;
	add.s32 	%r12, %r109, %r106;
	and.b32  	%r110, %r12, 3;
	setp.eq.s32 	%p9, %r110, 3;
	@%p9 bra 	$L__BB3_6;
	add.s32 	%r111, %r12, 1;
	and.b32  	%r112, %r111, 3;
	mul.wide.u32 	%rd15, %r6, %r7;
	cvt.u64.u32 	%rd16, %r8;
	add.s64 	%rd17, %rd15, %rd16;
	shl.b64 	%rd18, %rd17, 4;
	add.s64 	%rd39, %rd2, %rd18;
	mul.wide.u32 	%rd19, %r10, %r7;
	shl.b64 	%rd4, %rd19, 4;
	shl.b32 	%r113, %r164, 4;
	mov.u32 	%r114, shraw;
	add.s32 	%r158, %r114, %r113;
	shl.b32 	%r14, %r11, 4;
	neg.s32 	%r157, %r112;
	mad.lo.s32 	%r115, %r10, %r112, %r6;
	mad.lo.s32 	%r164, %r7, %r115, %r8;
$L__BB3_5:
	.pragma "nounroll";
	ld.global.v4.f32 	{%f11, %f12, %f13, %f14}, [%rd39];
	st.shared.v4.f32 	[%r158], {%f11, %f12, %f13, %f14};
	add.s64 	%rd39, %rd39, %rd4;
	add.s32 	%r158, %r158, %r14;
	add.s32 	%r157, %r157, 1;
	setp.ne.s32 	%p10, %r157, 0;
	@%p10 bra 	$L__BB3_5;
$L__BB3_6:
	setp.lt.u32 	%p11, %r12, 3;
	@%p11 bra 	$L__BB3_9;
	shl.b32 	%r116, %r11, 1;
	add.s32 	%r163, %r164, %r116;
	shl.b32 	%r23, %r11, 2;
	mad.lo.s32 	%r162, %r11, 3, %r164;
	add.s32 	%r161, %r164, %r11;
	shl.b32 	%r117, %r164, 4;
	mov.u32 	%r118, shraw;
	add.s32 	%r160, %r118, %r117;
	shl.b32 	%r27, %r11, 6;
	mul.lo.s32 	%r28, %r11, 48;
$L__BB3_8:
	mul.wide.u32 	%rd20, %r164, 16;
	add.s64 	%rd21, %rd2, %rd20;
	ld.global.v4.f32 	{%f15, %f16, %f17, %f18}, [%rd21];
	st.shared.v4.f32 	[%r160], {%f15, %f16, %f17, %f18};
	add.s32 	%r119, %r164, %r11;
	shl.b32 	%r120, %r11, 4;
	add.s32 	%r121, %r160, %r120;
	mul.wide.u32 	%rd22, %r161, 16;
	add.s64 	%rd23, %rd2, %rd22;
	ld.global.v4.f32 	{%f19, %f20, %f21, %f22}, [%rd23];
	st.shared.v4.f32 	[%r121], {%f19, %f20, %f21, %f22};
	add.s32 	%r122, %r119, %r11;
	shl.b32 	%r123, %r11, 5;
	add.s32 	%r124, %r160, %r123;
	mul.wide.u32 	%rd24, %r163, 16;
	add.s64 	%rd25, %rd2, %rd24;
	ld.global.v4.f32 	{%f23, %f24, %f25, %f26}, [%rd25];
	st.shared.v4.f32 	[%r124], {%f23, %f24, %f25, %f26};
	add.s32 	%r125, %r122, %r11;
	add.s32 	%r126, %r160, %r28;
	mul.wide.u32 	%rd26, %r162, 16;
	add.s64 	%rd27, %rd2, %rd26;
	ld.global.v4.f32 	{%f27, %f28, %f29, %f30}, [%rd27];
	st.shared.v4.f32 	[%r126], {%f27, %f28, %f29, %f30};
	add.s32 	%r164, %r125, %r11;
	add.s32 	%r163, %r163, %r23;
	add.s32 	%r162, %r162, %r23;
	add.s32 	%r161, %r161, %r23;
	add.s32 	%r160, %r160, %r27;
	setp.lt.s32 	%p12, %r164, %r5;
	@%p12 bra 	$L__BB3_8;
$L__BB3_9:
	or.b32  	%r127, %r8, %r6;
	setp.ne.s32 	%p13, %r127, 0;
	and.b32  	%r39, %r89, 3;
	setp.eq.s32 	%p14, %r39, 0;
	or.pred  	%p15, %p13, %p14;
	@%p15 bra 	$L__BB3_15;
	and.b32  	%r165, %r89, -4;
	neg.s32 	%r167, %r39;
	shl.b32 	%r128, %r89, 2;
	and.b32  	%r129, %r128, -16;
	mov.u32 	%r130, shraw;
	add.s32 	%r166, %r130, %r129;
$L__BB3_11:
	mul.wide.s32 	%rd28, %r165, 4;
	add.s64 	%rd29, %rd2, %rd28;
	ld.global.f32 	%f31, [%rd29];
	st.shared.f32 	[%r166], %f31;
	add.s32 	%r167, %r167, 1;
	setp.eq.s32 	%p16, %r167, 0;
	add.s32 	%r166, %r166, 4;
	add.s32 	%r165, %r165, 1;
	@%p16 bra 	$L__BB3_15;
	bra.uni 	$L__BB3_11;
$L__BB3_12:
	mov.u32 	%r98, %tid.y;
	mov.u32 	%r49, %ntid.x;
	mov.u32 	%r99, %tid.x;
	mad.lo.s32 	%r168, %r98, %r49, %r99;
	setp.ge.s32 	%p5, %r168, %r89;
	@%p5 bra 	$L__BB3_15;
	mov.u32 	%r100, %ntid.y;
	mul.lo.s32 	%r51, %r49, %r100;
	mov.u32 	%r102, shraw;
$L__BB3_14:
	mul.wide.s32 	%rd13, %r168, 4;
	add.s64 	%rd14, %rd2, %rd13;
	ld.global.f32 	%f10, [%rd14];
	shl.b32 	%r101, %r168, 2;
	add.s32 	%r103, %r102, %r101;
	st.shared.f32 	[%r103], %f10;
	add.s32 	%r168, %r168, %r51;
	setp.lt.s32 	%p6, %r168, %r89;
	@%p6 bra 	$L__BB3_14;
$L__BB3_15:
	bar.sync 	0;
	mov.u32 	%r54, %tid.x;
	setp.ge.s32 	%p17, %r54, %r3;
	@%p17 bra 	$L__BB3_24;
	mov.u32 	%r131, shraw;
	add.s32 	%r55, %r131, %r4;
	sub.s32 	%r132, %r1, %r89;
	add.s32 	%r56, %r132, 1;
	mov.u32 	%r57, %tid.y;
	mul.lo.s32 	%r58, %r3, 3;
	add.s32 	%r59, %r2, %r57;
	mov.u32 	%r60, %ntid.x;
	cvta.to.global.u64 	%rd7, %rd8;
	mov.u32 	%r169, %r54;
$L__BB3_17:
	add.s32 	%r62, %r56, %r169;
	setp.lt.s32 	%p18, %r62, 0;
	setp.ge.s32 	%p19, %r62, %r91;
	or.pred  	%p20, %p18, %p19;
	@%p20 bra 	$L__BB3_21;
	setp.ge.u32 	%p22, %r59, %r92;
	mov.f32 	%f62, 0f00000000;
	@%p22 bra 	$L__BB3_20;
	mad.lo.s32 	%r136, %r62, %r92, %r59;
	mul.wide.u32 	%rd30, %r136, 4;
	add.s64 	%rd31, %rd7, %rd30;
	ld.global.nc.f32 	%f62, [%rd31];
$L__BB3_20:
	mad.lo.s32 	%r137, %r169, 3, %r57;
	shl.b32 	%r138, %r137, 2;
	add.s32 	%r139, %r55, %r138;
	st.shared.f32 	[%r139], %f62;
	bra.uni 	$L__BB3_23;
$L__BB3_21:
	mad.lo.s32 	%r63, %r169, 3, %r57;
	setp.ge.s32 	%p21, %r63, %r58;
	@%p21 bra 	$L__BB3_23;
	shl.b32 	%r133, %r63, 2;
	add.s32 	%r134, %r55, %r133;
	mov.b32 	%r135, 0;
	st.shared.u32 	[%r134], %r135;
$L__BB3_23:
	add.s32 	%r169, %r169, %r60;
	setp.lt.s32 	%p23, %r169, %r3;
	@%p23 bra 	$L__BB3_17;
$L__BB3_24:
	bar.sync 	0;
	mov.u32 	%r65, %tid.y;
	add.s32 	%r66, %r2, %r65;
	add.s32 	%r67, %r1, %r54;
	setp.ge.s32 	%p24, %r66, %r92;
	setp.ge.s32 	%p25, %r67, %r91;
	or.pred  	%p26, %p24, %p25;
	@%p26 bra 	$L__BB3_35;
	cvta.to.global.u64 	%rd32, %rd10;
	mul.wide.u32 	%rd33, %r66, 4;
	add.s64 	%rd34, %rd32, %rd33;
	ld.global.nc.u32 	%r140, [%rd34];
	add.s32 	%r141, %r89, %r140;
	add.s32 	%r142, %r141, -1;
	mad.lo.s32 	%r68, %r92, %r67, %r66;
	setp.ge.s32 	%p27, %r67, %r142;
	@%p27 bra 	$L__BB3_27;
	mul.wide.s32 	%rd37, %r68, 4;
	add.s64 	%rd38, %rd1, %rd37;
	mov.b32 	%r156, 2147483647;
	st.global.u32 	[%rd38], %r156;
	bra.uni 	$L__BB3_35;
$L__BB3_27:
	setp.lt.s32 	%p28, %r89, 1;
	mov.f32 	%f67, 0f00000000;
	@%p28 bra 	$L__BB3_34;
	and.b32  	%r69, %r89, 7;
	setp.lt.u32 	%p29, %r89, 8;
	mov.f32 	%f67, 0f00000000;
	mov.b32 	%r173, 0;
	@%p29 bra 	$L__BB3_31;
	and.b32  	%r173, %r89, 2147483640;
	neg.s32 	%r172, %r173;
	mad.lo.s32 	%r145, %r54, 12, %r4;
	shl.b32 	%r146, %r65, 2;
	add.s32 	%r147, %r145, %r146;
	mov.u32 	%r148, shraw;
	add.s32 	%r149, %r147, %r148;
	add.s32 	%r171, %r149, 48;
	add.s32 	%r170, %r148, 16;
	mov.f32 	%f67, 0f00000000;
$L__BB3_30:
	.pragma "nounroll";
	ld.shared.f32 	%f37, [%r171+-48];
	ld.shared.v4.f32 	{%f38, %f39, %f40, %f41}, [%r170+-16];
	fma.rn.f32 	%f42, %f37, %f38, %f67;
	ld.shared.f32 	%f43, [%r171+-36];
	fma.rn.f32 	%f44, %f43, %f39, %f42;
	ld.shared.f32 	%f45, [%r171+-24];
	fma.rn.f32 	%f46, %f45, %f40, %f44;
	ld.shared.f32 	%f47, [%r171+-12];
	fma.rn.f32 	%f48, %f47, %f41, %f46;
	ld.shared.f32 	%f49, [%r171];
	ld.shared.v4.f32 	{%f50, %f51, %f52, %f53}, [%r170];
	fma.rn.f32 	%f54, %f49, %f50, %f48;
	ld.shared.f32 	%f55, [%r171+12];
	fma.rn.f32 	%f56, %f55, %f51, %f54;
	ld.shared.f32 	%f57, [%r171+24];
	fma.rn.f32 	%f58, %f57, %f52, %f56;
	ld.shared.f32 	%f59, [%r171+36];
	fma.rn.f32 	%f67, %f59, %f53, %f58;
	add.s32 	%r172, %r172, 8;
	add.s32 	%r171, %r171, 96;
	add.s32 	%r170, %r170, 32;
	setp.ne.s32 	%p30, %r172, 0;
	@%p30 bra 	$L__BB3_30;
$L__BB3_31:
	setp.eq.s32 	%p31, %r69, 0;
	@%p31 bra 	$L__BB3_34;
	shl.b32 	%r150, %r173, 2;
	mov.u32 	%r151, shraw;
	add.s32 	%r176, %r151, %r150;
	add.s32 	%r152, %r54, %r173;
	mad.lo.s32 	%r153, %r152, 12, %r4;
	shl.b32 	%r154, %r65, 2;
	add.s32 	%r155, %r153, %r154;
	add.s32 	%r175, %r151, %r155;
	neg.s32 	%r174, %r69;
$L__BB3_33:
	.pragma "nounroll";
	ld.shared.f32 	%f60, [%r175];
	ld.shared.f32 	%f61, [%r176];
	fma.rn.f32 	%f67, %f60, %f61, %f67;
	add.s32 	%r176, %r176, 4;
	add.s32 	%r175, %r175, 12;
	add.s32 	%r174, %r174, 1;
	setp.ne.s32 	%p32, %r174, 0;
	@%p32 bra 	$L__BB3_33;
$L__BB3_34:
	mul.wide.s32 	%rd35, %r68, 4;
	add.s64 	%rd36, %rd1, %rd35;
	st.global.f32 	[%rd36], %f67;
$L__BB3_35:
	ret;

}
	// .globl	pwma_ms1p_tiled_f32_tx128_ty4
.visible .entry pwma_ms1p_tiled_f32_tx128_ty4(
	.param .u64 .ptr .align 1 pwma_ms1p_tiled_f32_tx128_ty4_param_0,
	.param .u64 .ptr .align 1 pwma_ms1p_tiled_f32_tx128_ty4_param_1,
	.param .u32 pwma_ms1p_tiled_f32_tx128_ty4_param_2,
	.param .f32 pwma_ms1p_tiled_f32_tx128_ty4_param_3,
	.param .u32 pwma_ms1p_tiled_f32_tx128_ty4_param_4,
	.param .u32 pwma_ms1p_tiled_f32_tx128_ty4_param_5,
	.param .u64 .ptr .align 1 pwma_ms1p_tiled_f32_tx128_ty4_param_6,
	.param .u64 .ptr .align 1 pwma_ms1p_tiled_f32_tx128_ty4_param_7
)
{
	.reg .pred 	%p<34>;
	.reg .b32 	%r<180>;
	.reg .b32 	%f<72>;
	.reg .b64 	%rd<42>;

	ld.param.u64 	%rd10, [pwma_ms1p_tiled_f32_tx128_ty4_param_0];
	ld.param.u64 	%rd8, [pwma_ms1p_tiled_f32_tx128_ty4_param_1];
	ld.param.u32 	%r90, [pwma_ms1p_tiled_f32_tx128_ty4_param_2];
	ld.param.u32 	%r93, [pwma_ms1p_tiled_f32_tx128_ty4_param_4];
	ld.param.u32 	%r92, [pwma_ms1p_tiled_f32_tx128_ty4_param_5];
	ld.param.u64 	%rd9, [pwma_ms1p_tiled_f32_tx128_ty4_param_6];
	ld.param.u64 	%rd11, [pwma_ms1p_tiled_f32_tx128_ty4_param_7];
	cvta.to.global.u64 	%rd1, %rd10;
	cvta.to.global.u64 	%rd2, %rd11;
	cvta.to.global.u64 	%rd3, %rd8;
	mov.u32 	%r94, %ctaid.x;
	shl.b32 	%r1, %r94, 7;
	mov.u32 	%r95, %ctaid.y;
	shl.b32 	%r2, %r95, 2;
	setp.ge.s32 	%p1, %r1, %r92;
	setp.ge.s32 	%p2, %r2, %r93;
	or.pred  	%p3, %p1, %p2;
	@%p3 bra 	$L__BB4_37;
	add.s32 	%r3, %r90, 127;
	shl.b32 	%r97, %r90, 2;
	add.s32 	%r98, %r97, 15;
	and.b32  	%r4, %r98, -16;
	and.b64  	%rd12, %rd8, 15;
	setp.ne.s64 	%p4, %rd12, 0;
	@%p4 bra 	$L__BB4_12;
	shr.s32 	%r5, %r90, 2;
	mov.u32 	%r6, %tid.y;
	mov.u32 	%r7, %ntid.x;
	mov.u32 	%r8, %tid.x;
	mad.lo.s32 	%r167, %r6, %r7, %r8;
	setp.ge.s32 	%p7, %r167, %r5;
	@%p7 bra 	$L__BB4_9;
	mov.u32 	%r10, %ntid.y;
	mul.lo.s32 	%r11, %r7, %r10;
	add.s32 	%r105, %r167, %r11;
	max.u32 	%r106, %r5, %r105;
	setp.lt.u32 	%p8, %r105, %r5;
	selp.u32 	%r107, 1, 0, %p8;
	add.s32 	%r108, %r105, %r107;
	sub.s32 	%r109, %r106, %r108;
	div.u32 	%r110, %r109, %r11;
	add.s32 	%r12, %r110, %r107;
	and.b32  	%r111, %r12, 3;
	setp.eq.s32 	%p9, %r111, 3;
	@%p9 bra 	$L__BB4_6;
	add.s32 	%r112, %r12, 1;
	and.b32  	%r113, %r112, 3;
	mul.wide.u32 	%rd15, %r6, %r7;
	cvt.u64.u32 	%rd16, %r8;
	add.s64 	%rd17, %rd15, %rd16;
	shl.b64 	%rd18, %rd17, 4;
	add.s64 	%rd41, %rd3, %rd18;
	mul.wide.u32 	%rd19, %r10, %r7;
	shl.b64 	%rd5, %rd19, 4;
	shl.b32 	%r114, %r167, 4;
	mov.u32 	%r115, shraw;
	add.s32 	%r161, %r115, %r114;
	shl.b32 	%r14, %r11, 4;
	neg.s32 	%r160, %r113;
	mad.lo.s32 	%r116, %r10, %r113, %r6;
	mad.lo.s32 	%r167, %r7, %r116, %r8;
$L__BB4_5:
	.pragma "nounroll";
	ld.global.v4.f32 	{%f11, %f12, %f13, %f14}, [%rd41];
	st.shared.v4.f32 	[%r161], {%f11, %f12, %f13, %f14};
	add.s64 	%rd41, %rd41, %rd5;
	add.s32 	%r161, %r161, %r14;
	add.s32 	%r160, %r160, 1;
	setp.ne.s32 	%p10, %r160, 0;
	@%p10 bra 	$L__BB4_5;
$L__BB4_6:
	setp.lt.u32 	%p11, %r12, 3;
	@%p11 bra 	$L__BB4_9;
	shl.b32 	%r117, %r11, 1;
	add.s32 	%r166, %r167, %r117;
	shl.b32 	%r23, %r11, 2;
	mad.lo.s32 	%r165, %r11, 3, %r167;
	add.s32 	%r164, %r167, %r11;
	shl.b32 	%r118, %r167, 4;
	mov.u32 	%r119, shraw;
	add.s32 	%r163, %r119, %r118;
	shl.b32 	%r27, %r11, 6;
	shl.b32 	%r28, %r11, 5;
$L__BB4_8:
	mul.wide.u32 	%rd20, %r167, 16;
	add.s64 	%rd21, %rd3, %rd20;
	ld.global.v4.f32 	{%f15, %f16, %f17, %f18}, [%rd21];
	st.shared.v4.f32 	[%r163], {%f15, %f16, %f17, %f18};
	add.s32 	%r120, %r167, %r11;
	shl.b32 	%r121, %r11, 4;
	add.s32 	%r122, %r163, %r121;
	mul.wide.u32 	%rd22, %r164, 16;
	add.s64 	%rd23, %rd3, %rd22;
	ld.global.v4.f32 	{%f19, %f20, %f21, %f22}, [%rd23];
	st.shared.v4.f32 	[%r122], {%f19, %f20, %f21, %f22};
	add.s32 	%r123, %r120, %r11;
	add.s32 	%r124, %r163, %r28;
	mul.wide.u32 	%rd24, %r166, 16;
	add.s64 	%rd25, %rd3, %rd24;
	ld.global.v4.f32 	{%f23, %f24, %f25, %f26}, [%rd25];
	st.shared.v4.f32 	[%r124], {%f23, %f24, %f25, %f26};
	add.s32 	%r125, %r123, %r11;
	mad.lo.s32 	%r126, %r11, 48, %r163;
	mul.wide.u32 	%rd26, %r165, 16;
	add.s64 	%rd27, %rd3, %rd26;
	ld.global.v4.f32 	{%f27, %f28, %f29, %f30}, [%rd27];
	st.shared.v4.f32 	[%r126], {%f27, %f28, %f29, %f30};
	add.s32 	%r167, %r125, %r11;
	add.s32 	%r166, %r166, %r23;
	add.s32 	%r165, %r165, %r23;
	add.s32 	%r164, %r164, %r23;
	add.s32 	%r163, %r163, %r27;
	setp.lt.s32 	%p12, %r167, %r5;
	@%p12 bra 	$L__BB4_8;
$L__BB4_9:
	or.b32  	%r127, %r8, %r6;
	setp.ne.s32 	%p13, %r127, 0;
	and.b32  	%r39, %r90, 3;
	setp.eq.s32 	%p14, %r39, 0;
	or.pred  	%p15, %p13, %p14;
	@%p15 bra 	$L__BB4_15;
	and.b32  	%r168, %r90, -4;
	neg.s32 	%r170, %r39;
	shl.b32 	%r128, %r90, 2;
	and.b32  	%r129, %r128, -16;
	mov.u32 	%r130, shraw;
	add.s32 	%r169, %r130, %r129;
$L__BB4_11:
	mul.wide.s32 	%rd28, %r168, 4;
	add.s64 	%rd29, %rd3, %rd28;
	ld.global.f32 	%f31, [%rd29];
	st.shared.f32 	[%r169], %f31;
	add.s32 	%r170, %r170, 1;
	setp.eq.s32 	%p16, %r170, 0;
	add.s32 	%r169, %r169, 4;
	add.s32 	%r168, %r168, 1;
	@%p16 bra 	$L__BB4_15;
	bra.uni 	$L__BB4_11;
$L__BB4_12:
	mov.u32 	%r99, %tid.y;
	mov.u32 	%r49, %ntid.x;
	mov.u32 	%r100, %tid.x;
	mad.lo.s32 	%r171, %r99, %r49, %r100;
	setp.ge.s32 	%p5, %r171, %r90;
	@%p5 bra 	$L__BB4_15;
	mov.u32 	%r101, %ntid.y;
	mul.lo.s32 	%r51, %r49, %r101;
	mov.u32 	%r103, shraw;
$L__BB4_14:
	mul.wide.s32 	%rd13, %r171, 4;
	add.s64 	%rd14, %rd3, %rd13;
	ld.global.f32 	%f10, [%rd14];
	shl.b32 	%r102, %r171, 2;
	add.s32 	%r104, %r103, %r102;
	st.shared.f32 	[%r104], %f10;
	add.s32 	%r171, %r171, %r51;
	setp.lt.s32 	%p6, %r171, %r90;
	@%p6 bra 	$L__BB4_14;
$L__BB4_15:
	bar.sync 	0;
	mov.u32 	%r54, %tid.x;
	setp.ge.s32 	%p17, %r54, %r3;
	@%p17 bra 	$L__BB4_26;
	mov.u32 	%r131, shraw;
	add.s32 	%r55, %r131, %r4;
	and.b32  	%r132, %r93, 3;
	sub.s32 	%r133, %r1, %r90;
	add.s32 	%r56, %r133, 1;
	mov.u32 	%r57, %tid.y;
	mul.lo.s32 	%r58, %r3, 5;
	or.b32  	%r59, %r132, %r57;
	add.s32 	%r60, %r2, %r57;
	mov.u32 	%r61, %ntid.x;
	mov.u32 	%r172, %r54;
$L__BB4_17:
	add.s32 	%r63, %r56, %r172;
	setp.lt.s32 	%p18, %r63, 0;
	setp.ge.s32 	%p19, %r63, %r92;
	or.pred  	%p20, %p18, %p19;
	@%p20 bra 	$L__BB4_23;
	setp.ne.s32 	%p22, %r59, 0;
	@%p22 bra 	$L__BB4_20;
	mad.lo.s32 	%r141, %r63, %r93, %r2;
	mul.wide.u32 	%rd32, %r141, 4;
	add.s64 	%rd33, %rd1, %rd32;
	ld.global.nc.v4.f32 	{%f33, %f34, %f35, %f36}, [%rd33];
	mad.lo.s32 	%r142, %r172, 20, %r55;
	st.shared.f32 	[%r142], %f33;
	st.shared.f32 	[%r142+4], %f34;
	st.shared.f32 	[%r142+8], %f35;
	st.shared.f32 	[%r142+12], %f36;
	bra.uni 	$L__BB4_25;
$L__BB4_20:
	setp.ge.u32 	%p23, %r60, %r93;
	mov.f32 	%f66, 0f00000000;
	@%p23 bra 	$L__BB4_22;
	mad.lo.s32 	%r137, %r63, %r93, %r60;
	mul.wide.u32 	%rd30, %r137, 4;
	add.s64 	%rd31, %rd1, %rd30;
	ld.global.nc.f32 	%f66, [%rd31];
$L__BB4_22:
	mad.lo.s32 	%r138, %r172, 5, %r57;
	shl.b32 	%r139, %r138, 2;
	add.s32 	%r140, %r55, %r139;
	st.shared.f32 	[%r140], %f66;
	bra.uni 	$L__BB4_25;
$L__BB4_23:
	mad.lo.s32 	%r64, %r172, 5, %r57;
	setp.ge.s32 	%p21, %r64, %r58;
	@%p21 bra 	$L__BB4_25;
	shl.b32 	%r134, %r64, 2;
	add.s32 	%r135, %r55, %r134;
	mov.b32 	%r136, 0;
	st.shared.u32 	[%r135], %r136;
$L__BB4_25:
	add.s32 	%r172, %r172, %r61;
	setp.lt.s32 	%p24, %r172, %r3;
	@%p24 bra 	$L__BB4_17;
$L__BB4_26:
	bar.sync 	0;
	mov.u32 	%r66, %tid.y;
	add.s32 	%r67, %r2, %r66;
	add.s32 	%r68, %r1, %r54;
	setp.ge.s32 	%p25, %r67, %r93;
	setp.ge.s32 	%p26, %r68, %r92;
	or.pred  	%p27, %p25, %p26;
	@%p27 bra 	$L__BB4_37;
	cvta.to.global.u64 	%rd34, %rd9;
	mul.wide.u32 	%rd35, %r67, 4;
	add.s64 	%rd36, %rd34, %rd35;
	ld.global.nc.u32 	%r143, [%rd36];
	add.s32 	%r144, %r90, %r143;
	add.s32 	%r145, %r144, -1;
	mad.lo.s32 	%r69, %r93, %r68, %r67;
	setp.ge.s32 	%p28, %r68, %r145;
	@%p28 bra 	$L__BB4_29;
	mul.wide.s32 	%rd39, %r69, 4;
	add.s64 	%rd40, %rd2, %rd39;
	mov.b32 	%r159, 2147483647;
	st.global.u32 	[%rd40], %r159;
	bra.uni 	$L__BB4_37;
$L__BB4_29:
	setp.lt.s32 	%p29, %r90, 1;
	mov.f32 	%f71, 0f00000000;
	@%p29 bra 	$L__BB4_36;
	and.b32  	%r70, %r90, 7;
	setp.lt.u32 	%p30, %r90, 8;
	mov.f32 	%f71, 0f00000000;
	mov.b32 	%r176, 0;
	@%p30 bra 	$L__BB4_33;
	and.b32  	%r176, %r90, 2147483640;
	neg.s32 	%r175, %r176;
	mad.lo.s32 	%r148, %r54, 20, %r4;
	shl.b32 	%r149, %r66, 2;
	add.s32 	%r150, %r148, %r149;
	mov.u32 	%r151, shraw;
	add.s32 	%r152, %r150, %r151;
	add.s32 	%r174, %r152, 80;
	add.s32 	%r173, %r151, 16;
	mov.f32 	%f71, 0f00000000;
$L__BB4_32:
	.pragma "nounroll";
	ld.shared.f32 	%f41, [%r174+-80];
	ld.shared.v4.f32 	{%f42, %f43, %f44, %f45}, [%r173+-16];
	fma.rn.f32 	%f46, %f41, %f42, %f71;
	ld.shared.f32 	%f47, [%r174+-60];
	fma.rn.f32 	%f48, %f47, %f43, %f46;
	ld.shared.f32 	%f49, [%r174+-40];
	fma.rn.f32 	%f50, %f49, %f44, %f48;
	ld.shared.f32 	%f51, [%r174+-20];
	fma.rn.f32 	%f52, %f51, %f45, %f50;
	ld.shared.f32 	%f53, [%r174];
	ld.shared.v4.f32 	{%f54, %f55, %f56, %f57}, [%r173];
	fma.rn.f32 	%f58, %f53, %f54, %f52;
	ld.shared.f32 	%f59, [%r174+20];
	fma.rn.f32 	%f60, %f59, %f55, %f58;
	ld.shared.f32 	%f61, [%r174+40];
	fma.rn.f32 	%f62, %f61, %f56, %f60;
	ld.shared.f32 	%f63, [%r174+60];
	fma.rn.f32 	%f71, %f63, %f57, %f62;
	add.s32 	%r175, %r175, 8;
	add.s32 	%r174, %r174, 160;
	add.s32 	%r173, %r173, 32;
	setp.ne.s32 	%p31, %r175, 0;
	@%p31 bra 	$L__BB4_32;
$L__BB4_33:
	setp.eq.s32 	%p32, %r70, 0;
	@%p32 bra 	$L__BB4_36;
	shl.b32 	%r153, %r176, 2;
	mov.u32 	%r154, shraw;
	add.s32 	%r179, %r154, %r153;
	add.s32 	%r155, %r54, %r176;
	mad.lo.s32 	%r156, %r155, 20, %r4;
	shl.b32 	%r157, %r66, 2;
	add.s32 	%r158, %r156, %r157;
	add.s32 	%r178, %r154, %r158;
	neg.s32 	%r177, %r70;
$L__BB4_35:
	.pragma "nounroll";
	ld.shared.f32 	%f64, [%r178];
	ld.shared.f32 	%f65, [%r179];
	fma.rn.f32 	%f71, %f64, %f65, %f71;
	add.s32 	%r179, %r179, 4;
	add.s32 	%r178, %r178, 20;
	add.s32 	%r177, %r177, 1;
	setp.ne.s32 	%p33, %r177, 0;
	@%p33 bra 	$L__BB4_35;
$L__BB4_36:
	mul.wide.s32 	%rd37, %r69, 4;
	add.s64 	%rd38, %rd2, %rd37;
	st.global.f32 	[%rd38], %f71;
$L__BB4_37:
	ret;

}
	// .globl	pwma_ms1p_const_f32
.visible .entry pwma_ms1p_const_f32(
	.param .u64 .ptr .align 1 pwma_ms1p_const_f32_param_0,
	.param .u32 pwma_ms1p_const_f32_param_1,
	.param .u32 pwma_ms1p_const_f32_param_2,
	.param .u32 pwma_ms1p_const_f32_param_3,
	.param .u64 .ptr .align 1 pwma_ms1p_const_f32_param_4,
	.param .u64 .ptr .align 1 pwma_ms1p_const_f32_param_5
)
{
	.reg .pred 	%p<17>;
	.reg .b32 	%r<43>;
	.reg .b32 	%f<57>;
	.reg .b64 	%rd<44>;

	ld.param.u64 	%rd14, [pwma_ms1p_const_f32_param_0];
	ld.param.u32 	%r22, [pwma_ms1p_const_f32_param_1];
	ld.param.u32 	%r23, [pwma_ms1p_const_f32_param_2];
	ld.param.u32 	%r24, [pwma_ms1p_const_f32_param_3];
	ld.param.u64 	%rd13, [pwma_ms1p_const_f32_param_4];
	ld.param.u64 	%rd15, [pwma_ms1p_const_f32_param_5];
	cvta.to.global.u64 	%rd1, %rd14;
	cvta.to.global.u64 	%rd2, %rd15;
	mov.u32 	%r1, %ctaid.y;
	setp.ge.s32 	%p1, %r1, %r23;
	@%p1 bra 	$L__BB5_23;
	cvta.to.global.u64 	%rd16, %rd13;
	mul.wide.u32 	%rd17, %r1, 4;
	add.s64 	%rd18, %rd16, %rd17;
	ld.global.nc.u32 	%r25, [%rd18];
	add.s32 	%r26, %r22, %r25;
	add.s32 	%r2, %r26, -1;
	mov.u32 	%r27, %ctaid.x;
	mov.u32 	%r28, %ntid.x;
	mov.u32 	%r29, %tid.x;
	mad.lo.s32 	%r38, %r27, %r28, %r29;
	mov.u32 	%r30, %nctaid.x;
	mul.lo.s32 	%r4, %r30, %r28;
	setp.ge.s32 	%p2, %r38, %r24;
	@%p2 bra 	$L__BB5_23;
	setp.gt.s32 	%p3, %r22, 0;
	@%p3 bra 	$L__BB5_3;
	bra.uni 	$L__BB5_19;
$L__BB5_3:
	and.b32  	%r5, %r22, 7;
	and.b32  	%r6, %r22, 2147483640;
	neg.s32 	%r7, %r6;
	shl.b32 	%r8, %r23, 3;
	mov.u64 	%rd37, pwma_const_w;
	mul.wide.s32 	%rd7, %r23, 4;
$L__BB5_4:
	mad.lo.s32 	%r10, %r38, %r23, %r1;
	setp.lt.s32 	%p6, %r38, %r2;
	@%p6 bra 	$L__BB5_5;
	bra.uni 	$L__BB5_7;
$L__BB5_5:
	mul.wide.s32 	%rd41, %r10, 4;
	add.s64 	%rd42, %rd2, %rd41;
	mov.b32 	%r37, 2147483647;
	st.global.u32 	[%rd42], %r37;
$L__BB5_6:
	add.s32 	%r38, %r38, %r4;
	setp.lt.s32 	%p16, %r38, %r24;
	@%p16 bra 	$L__BB5_4;
	bra.uni 	$L__BB5_23;
$L__BB5_7:
	setp.lt.u32 	%p7, %r22, 8;
	sub.s32 	%r34, %r38, %r22;
	add.s32 	%r16, %r34, 1;
	mov.f32 	%f56, 0f00000000;
	mov.b32 	%r41, 0;
	@%p7 bra 	$L__BB5_10;
	mad.lo.s32 	%r39, %r23, %r16, %r1;
	mov.u64 	%rd24, pwma_const_w;
	add.s64 	%rd43, %rd24, 16;
	mov.f32 	%f56, 0f00000000;
	mov.u32 	%r40, %r7;
$L__BB5_9:
	.pragma "nounroll";
	mul.wide.s32 	%rd25, %r39, 4;
	add.s64 	%rd26, %rd1, %rd25;
	ld.global.nc.f32 	%f16, [%rd26];
	ld.const.f32 	%f17, [%rd43+-16];
	fma.rn.f32 	%f18, %f16, %f17, %f56;
	mul.wide.s32 	%rd27, %r23, 4;
	add.s64 	%rd28, %rd26, %rd27;
	ld.global.nc.f32 	%f19, [%rd28];
	ld.const.f32 	%f20, [%rd43+-12];
	fma.rn.f32 	%f21, %f19, %f20, %f18;
	add.s64 	%rd29, %rd28, %rd27;
	ld.global.nc.f32 	%f22, [%rd29];
	ld.const.f32 	%f23, [%rd43+-8];
	fma.rn.f32 	%f24, %f22, %f23, %f21;
	add.s64 	%rd30, %rd29, %rd27;
	ld.global.nc.f32 	%f25, [%rd30];
	ld.const.f32 	%f26, [%rd43+-4];
	fma.rn.f32 	%f27, %f25, %f26, %f24;
	add.s64 	%rd31, %rd30, %rd27;
	ld.global.nc.f32 	%f28, [%rd31];
	ld.const.f32 	%f29, [%rd43];
	fma.rn.f32 	%f30, %f28, %f29, %f27;
	add.s64 	%rd32, %rd31, %rd27;
	ld.global.nc.f32 	%f31, [%rd32];
	ld.const.f32 	%f32, [%rd43+4];
	fma.rn.f32 	%f33, %f31, %f32, %f30;
	add.s64 	%rd33, %rd32, %rd27;
	ld.global.nc.f32 	%f34, [%rd33];
	ld.const.f32 	%f35, [%rd43+8];
	fma.rn.f32 	%f36, %f34, %f35, %f33;
	add.s64 	%rd34, %rd33, %rd27;
	ld.global.nc.f32 	%f37, [%rd34];
	ld.const.f32 	%f38, [%rd43+12];
	fma.rn.f32 	%f56, %f37, %f38, %f36;
	add.s32 	%r40, %r40, 8;
	add.s32 	%r39, %r39, %r8;
	add.s64 	%rd43, %rd43, 32;
	setp.eq.s32 	%p8, %r40, 0;
	mov.u32 	%r41, %r6;
	@%p8 bra 	$L__BB5_10;
	bra.uni 	$L__BB5_9;
$L__BB5_10:
	setp.eq.s32 	%p9, %r5, 0;
	@%p9 bra 	$L__BB5_18;
	setp.eq.s32 	%p10, %r5, 1;
	add.s32 	%r35, %r16, %r41;
	mad.lo.s32 	%r36, %r35, %r23, %r1;
	mul.wide.s32 	%rd35, %r36, 4;
	add.s64 	%rd5, %rd1, %rd35;
	ld.global.nc.f32 	%f39, [%rd5];
	mul.wide.u32 	%rd36, %r41, 4;
	add.s64 	%rd6, %rd37, %rd36;
	ld.const.f32 	%f40, [%rd6];
	fma.rn.f32 	%f56, %f39, %f40, %f56;
	@%p10 bra 	$L__BB5_18;
	setp.eq.s32 	%p11, %r5, 2;
	add.s64 	%rd8, %rd5, %rd7;
	ld.global.nc.f32 	%f41, [%rd8];
	ld.const.f32 	%f42, [%rd6+4];
	fma.rn.f32 	%f56, %f41, %f42, %f56;
	@%p11 bra 	$L__BB5_18;
	setp.eq.s32 	%p12, %r5, 3;
	add.s64 	%rd9, %rd8, %rd7;
	ld.global.nc.f32 	%f43, [%rd9];
	ld.const.f32 	%f44, [%rd6+8];
	fma.rn.f32 	%f56, %f43, %f44, %f56;
	@%p12 bra 	$L__BB5_18;
	setp.eq.s32 	%p13, %r5, 4;
	add.s64 	%rd10, %rd9, %rd7;
	ld.global.nc.f32 	%f45, [%rd10];
	ld.const.f32 	%f46, [%rd6+12];
	fma.rn.f32 	%f56, %f45, %f46, %f56;
	@%p13 bra 	$L__BB5_18;
	setp.eq.s32 	%p14, %r5, 5;
	add.s64 	%rd11, %rd10, %rd7;
	ld.global.nc.f32 	%f47, [%rd11];
	ld.const.f32 	%f48, [%rd6+16];
	fma.rn.f32 	%f56, %f47, %f48, %f56;
	@%p14 bra 	$L__BB5_18;
	setp.eq.s32 	%p15, %r5, 6;
	add.s64 	%rd12, %rd11, %rd7;
	ld.global.nc.f32 	%f49, [%rd12];
	ld.const.f32 	%f50, [%rd6+20];
	fma.rn.f32 	%f56, %f49, %f50, %f56;
	@%p15 bra 	$L__BB5_18;
	add.s64 	%rd38, %rd12, %rd7;
	ld.global.nc.f32 	%f51, [%rd38];
	ld.const.f32 	%f52, [%rd6+24];
	fma.rn.f32 	%f56, %f51, %f52, %f56;
$L__BB5_18:
	mul.wide.s32 	%rd39, %r10, 4;
	add.s64 	%rd40, %rd2, %rd39;
	st.global.f32 	[%rd40], %f56;
	bra.uni 	$L__BB5_6;
$L__BB5_19:
	mad.lo.s32 	%r20, %r38, %r23, %r1;
	setp.ge.s32 	%p4, %r38, %r2;
	@%p4 bra 	$L__BB5_21;
	mul.wide.s32 	%rd21, %r20, 4;
	add.s64 	%rd22, %rd2, %rd21;
	mov.b32 	%r32, 2147483647;
	st.global.u32 	[%rd22], %r32;
	bra.uni 	$L__BB5_22;
$L__BB5_21:
	mul.wide.s32 	%rd19, %r20, 4;
	add.s64 	%rd20, %rd2, %rd19;
	mov.b32 	%r31, 0;
	st.global.u32 	[%rd20], %r31;
$L__BB5_22:
	add.s32 	%r38, %r38, %r4;
	setp.lt.s32 	%p5, %r38, %r24;
	@%p5 bra 	$L__BB5_19;
$L__BB5_23:
	ret;

}


// ===== COMPILED SASS (sm_100) =====

	.target	sm_100

	.elftype	@"ET_EXEC"


//--------------------- .note.nv.tkinfo           --------------------------
	.section	.note.nv.tkinfo,"",@"SHT_NOTE"
	.sectionflags	@"SHF_NOTE_NV_TKINFO"
	.tkinfo
        /*0018*/ 	.word	0x00000002
        /*0030*/ 	.string	""
        /*0030*/ 	.string	"ptxas"
        /*0030*/ 	.string	"Cuda compilation tools, release 13.0, V13.0.88"
        /*0030*/ 	.string	"Build cuda_13.0.r13.0/compiler.36424714_0"
        /*0030*/ 	.string	"-arch sm_100 -m 64 "



//--------------------- .note.nv.cuinfo           --------------------------
	.section	.note.nv.cuinfo,"",@"SHT_NOTE"
	.sectionflags	@"SHF_NOTE_NV_CUINFO"
        /*0018*/ 	.short	0x0002
        /*001a*/ 	.short	0x0064
        /*001c*/ 	.short	0x0082
	.zero		2


//--------------------- .nv.info                  --------------------------
	.section	.nv.info,"",@"SHT_CUDA_INFO"
	.align	4


	//----- nvinfo : EIATTR_REGCOUNT
	.align		4
        /*0000*/ 	.byte	0x04, 0x2f
        /*0002*/ 	.short	(.L_2 - .L_1)
	.align		4
.L_1:
        /*0004*/ 	.word	index@(pwma_batch_f32)
        /*0008*/ 	.word	0x0000001e


	//----- nvinfo : EIATTR_FRAME_SIZE
	.align		4
.L_2:
        /*000c*/ 	.byte	0x04, 0x11
        /*000e*/ 	.short	(.L_4 - .L_3)
	.align		4
.L_3:
        /*0010*/ 	.word	index@(pwma_batch_f32)
        /*0014*/ 	.word	0x00000000


	//----- nvinfo : EIATTR_REGCOUNT
	.align		4
.L_4:
        /*0018*/ 	.byte	0x04, 0x2f
        /*001a*/ 	.short	(.L_6 - .L_5)
	.align		4
.L_5:
        /*001c*/ 	.word	index@(pwma_multi_series_one_param_f32)
        /*0020*/ 	.word	0x00000020


	//----- nvinfo : EIATTR_FRAME_SIZE
	.align		4
.L_6:
        /*0024*/ 	.byte	0x04, 0x11
        /*0026*/ 	.short	(.L_8 - .L_7)
	.align		4
.L_7:
        /*0028*/ 	.word	index@(pwma_multi_series_one_param_f32)
        /*002c*/ 	.word	0x00000000


	//----- nvinfo : EIATTR_REGCOUNT
	.align		4
.L_8:
        /*0030*/ 	.byte	0x04, 0x2f
        /*0032*/ 	.short	(.L_10 - .L_9)
	.align		4
.L_9:
        /*0034*/ 	.word	index@(pwma_batch_tiled_async_f32)
        /*0038*/ 	.word	0x0000001d


	//----- nvinfo : EIATTR_FRAME_SIZE
	.align		4
.L_10:
        /*003c*/ 	.byte	0x04, 0x11
        /*003e*/ 	.short	(.L_12 - .L_11)
	.align		4
.L_11:
        /*0040*/ 	.word	index@(pwma_batch_tiled_async_f32)
        /*0044*/ 	.word	0x00000000


	//----- nvinfo : EIATTR_REGCOUNT
	.align		4
.L_12:
        /*0048*/ 	.byte	0x04, 0x2f
        /*004a*/ 	.short	(.L_14 - .L_13)
	.align		4
.L_13:
        /*004c*/ 	.word	index@(pwma_ms1p_tiled_f32_tx128_ty2)
        /*0050*/ 	.word	0x00000020


	//----- nvinfo : EIATTR_FRAME_SIZE
	.align		4
.L_14:
        /*0054*/ 	.byte	0x04, 0x11
        /*0056*/ 	.short	(.L_16 - .L_15)
	.align		4
.L_15:
        /*0058*/ 	.word	index@(pwma_ms1p_tiled_f32_tx128_ty2)
        /*005c*/ 	.word	0x00000000


	//----- nvinfo : EIATTR_REGCOUNT
	.align		4
.L_16:
        /*0060*/ 	.byte	0x04, 0x2f
        /*0062*/ 	.short	(.L_18 - .L_17)
	.align		4
.L_17:
        /*0064*/ 	.word	index@(pwma_ms1p_tiled_f32_tx128_ty4)
        /*0068*/ 	.word	0x00000020


	//----- nvinfo : EIATTR_FRAME_SIZE
	.align		4
.L_18:
        /*006c*/ 	.byte	0x04, 0x11
        /*006e*/ 	.short	(.L_20 - .L_19)
	.align		4
.L_19:
        /*0070*/ 	.word	index@(pwma_ms1p_tiled_f32_tx128_ty4)
        /*0074*/ 	.word	0x00000000


	//----- nvinfo : EIATTR_REGCOUNT
	.align		4
.L_20:
        /*0078*/ 	.byte	0x04, 0x2f
        /*007a*/ 	.short	(.L_22 - .L_21)
	.align		4
.L_21:
        /*007c*/ 	.word	index@(pwma_ms1p_const_f32)
        /*0080*/ 	.word	0x00000020


	//----- nvinfo : EIATTR_FRAME_SIZE
	.align		4
.L_22:
        /*0084*/ 	.byte	0x04, 0x11
        /*0086*/ 	.short	(.L_24 - .L_23)
	.align		4
.L_23:
        /*0088*/ 	.word	index@(pwma_ms1p_const_f32)
        /*008c*/ 	.word	0x00000000


	//----- nvinfo : EIATTR_MIN_STACK_SIZE
	.align		4
.L_24:
        /*0090*/ 	.byte	0x04, 0x12
        /*0092*/ 	.short	(.L_26 - .L_25)
	.align		4
.L_25:
        /*0094*/ 	.word	index@(pwma_ms1p_const_f32)
        /*0098*/ 	.word	0x00000000


	//----- nvinfo : EIATTR_MIN_STACK_SIZE
	.align		4
.L_26:
        /*009c*/ 	.byte	0x04, 0x12
        /*009e*/ 	.short	(.L_28 - .L_27)
	.align		4
.L_27:
        /*00a0*/ 	.word	index@(pwma_ms1p_tiled_f32_tx128_ty4)
        /*00a4*/ 	.word	0x00000000


	//----- nvinfo : EIATTR_MIN_STACK_SIZE
	.align		4
.L_28:
        /*00a8*/ 	.byte	0x04, 0x12
        /*00aa*/ 	.short	(.L_30 - .L_29)
	.align		4
.L_29:
        /*00ac*/ 	.word	index@(pwma_ms1p_tiled_f32_tx128_ty2)
        /*00b0*/ 	.word	0x00000000


	//----- nvinfo : EIATTR_MIN_STACK_SIZE
	.align		4
.L_30:
        /*00b4*/ 	.byte	0x04, 0x12
        /*00b6*/ 	.short	(.L_32 - .L_31)
	.align		4
.L_31:
        /*00b8*/ 	.word	index@(pwma_batch_tiled_async_f32)
        /*00bc*/ 	.word	0x00000000


	//----- nvinfo : EIATTR_MIN_STACK_SIZE
	.align		4
.L_32:
        /*00c0*/ 	.byte	0x04, 0x12
        /*00c2*/ 	.short	(.L_34 - .L_33)
	.align		4
.L_33:
        /*00c4*/ 	.word	index@(pwma_multi_series_one_param_f32)
        /*00c8*/ 	.word	0x00000000


	//----- nvinfo : EIATTR_MIN_STACK_SIZE
	.align		4
.L_34:
        /*00cc*/ 	.byte	0x04, 0x12
        /*00ce*/ 	.short	(.L_36 - .L_35)
	.align		4
.L_35:
        /*00d0*/ 	.word	index@(pwma_batch_f32)
        /*00d4*/ 	.word	0x00000000
.L_36:


//--------------------- .nv.compat                --------------------------
	.section	.nv.compat,"",@"SHT_CUDA_COMPAT_INFO"
	.align	4
        /*0000*/ 	.byte	0x02, 0x09, 0x00, 0x00, 0x02, 0x02, 0x01, 0x00, 0x02, 0x05, 0x05, 0x00, 0x03, 0x07, 0x01, 0x01
        /*0010*/ 	.byte	0x02, 0x03, 0x00, 0x00, 0x02, 0x06, 0x01, 0x00, 0x04, 0x0b, 0x08, 0x00, 0x09, 0x00, 0x00, 0x00
        /*0020*/ 	.byte	0x00, 0x00, 0x00, 0x00


//--------------------- .nv.info.pwma_ms1p_const_f32 --------------------------
	.section	.nv.info.pwma_ms1p_const_f32,"",@"SHT_CUDA_INFO"
	.sectionflags	@""
	.align	4


	//----- nvinfo : EIATTR_CUDA_API_VERSION
	.align		4
        /*0000*/ 	.byte	0x04, 0x37
        /*0002*/ 	.short	(.L_38 - .L_37)
.L_37:
        /*0004*/ 	.word	0x00000082


	//----- nvinfo : EIATTR_KPARAM_INFO
	.align		4
.L_38:
        /*0008*/ 	.byte	0x04, 0x17
        /*000a*/ 	.short	(.L_40 - .L_39)
.L_39:
        /*000c*/ 	.word	0x00000000
        /*0010*/ 	.short	0x0005
        /*0012*/ 	.short	0x0020
        /*0014*/ 	.byte	0x00, 0xf5, 0x21, 0x00


	//----- nvinfo : EIATTR_KPARAM_INFO
	.align		4
.L_40:
        /*0018*/ 	.byte	0x04, 0x17
        /*001a*/ 	.short	(.L_42 - .L_41)
.L_41:
        /*001c*/ 	.word	0x00000000
        /*0020*/ 	.short	0x0004
        /*0022*/ 	.short	0x0018
        /*0024*/ 	.byte	0x00, 0xf5, 0x21, 0x00


	//----- nvinfo : EIATTR_KPARAM_INFO
	.align		4
.L_42:
        /*0028*/ 	.byte	0x04, 0x17
        /*002a*/ 	.short	(.L_44 - .L_43)
.L_43:
        /*002c*/ 	.word	0x00000000
        /*0030*/ 	.short	0x0003
        /*0032*/ 	.short	0x0010
        /*0034*/ 	.byte	0x00, 0xf0, 0x11, 0x00


	//----- nvinfo : EIATTR_KPARAM_INFO
	.align		4
.L_44:
        /*0038*/ 	.byte	0x04, 0x17
        /*003a*/ 	.short	(.L_46 - .L_45)
.L_45:
        /*003c*/ 	.word	0x00000000
        /*0040*/ 	.short	0x0002
        /*0042*/ 	.short	0x000c
        /*0044*/ 	.byte	0x00, 0xf0, 0x11, 0x00


	//----- nvinfo : EIATTR_KPARAM_INFO
	.align		4
.L_46:
        /*0048*/ 	.byte	0x04, 0x17
        /*004a*/ 	.short	(.L_48 - .L_47)
.L_47:
        /*004c*/ 	.word	0x00000000
        /*0050*/ 	.short	0x0001
        /*0052*/ 	.short	0x0008
        /*0054*/ 	.byte	0x00, 0xf0, 0x11, 0x00


	//----- nvinfo : EIATTR_KPARAM_INFO
	.align		4
.L_48:
        /*0058*/ 	.byte	0x04, 0x17
        /*005a*/ 	.short	(.L_50 - .L_49)
.L_49:
        /*005c*/ 	.word	0x00000000
        /*0060*/ 	.short	0x0000
        /*0062*/ 	.short	0x0000
        /*0064*/ 	.byte	0x00, 0xf5, 0x21, 0x00


	//----- nvinfo : EIATTR_SPARSE_MMA_MASK
	.align		4
.L_50:
        /*0068*/ 	.byte	0x03, 0x50
        /*006a*/ 	.short	0x0000


	//----- nvinfo : EIATTR_MAXREG_COUNT
	.align		4
        /*006c*/ 	.byte	0x03, 0x1b
        /*006e*/ 	.short	0x00ff


	//----- nvinfo : EIATTR_MERCURY_ISA_VERSION
	.align		4
        /*0070*/ 	.byte	0x03, 0x5f
        /*0072*/ 	.short	0x0101


	//----- nvinfo : EIATTR_VRC_CTA_INIT_COUNT
	.align		4
        /*0074*/ 	.byte	0x02, 0x4a
	.zero		1
	.zero		1


	//----- nvinfo : EIATTR_EXIT_INSTR_OFFSETS
	.align		4
        /*0078*/ 	.byte	0x04, 0x1c
        /*007a*/ 	.short	(.L_52 - .L_51)


	//   ....[0]....
.L_51:
        /*007c*/ 	.word	0x00000040


	//   ....[1]....
        /*0080*/ 	.word	0x000000d0


	//   ....[2]....
        /*0084*/ 	.word	0x00000220


	//   ....[3]....
        /*0088*/ 	.word	0x00000920


	//----- nvinfo : EIATTR_CRS_STACK_SIZE
	.align		4
.L_52:
        /*008c*/ 	.byte	0x04, 0x1e
        /*008e*/ 	.short	(.L_54 - .L_53)
.L_53:
        /*0090*/ 	.word	0x00000000


	//----- nvinfo : EIATTR_CBANK_PARAM_SIZE
	.align		4
.L_54:
        /*0094*/ 	.byte	0x03, 0x19
        /*0096*/ 	.short	0x0028


	//----- nvinfo : EIATTR_PARAM_CBANK
	.align		4
        /*0098*/ 	.byte	0x04, 0x0a
        /*009a*/ 	.short	(.L_56 - .L_55)
	.align		4
.L_55:
        /*009c*/ 	.word	index@(.nv.constant0.pwma_ms1p_const_f32)
        /*00a0*/ 	.short	0x0380
        /*00a2*/ 	.short	0x0028


	//----- nvinfo : EIATTR_SW_WAR
	.align		4
.L_56:
        /*00a4*/ 	.byte	0x04, 0x36
        /*00a6*/ 	.short	(.L_58 - .L_57)
.L_57:
        /*00a8*/ 	.word	0x00000008
.L_58:


//--------------------- .nv.info.pwma_ms1p_tiled_f32_tx128_ty4 --------------------------
	.section	.nv.info.pwma_ms1p_tiled_f32_tx128_ty4,"",@"SHT_CUDA_INFO"
	.sectionflags	@""
	.align	4


	//----- nvinfo : EIATTR_CUDA_API_VERSION
	.align		4
        /*0000*/ 	.byte	0x04, 0x37
        /*0002*/ 	.short	(.L_60 - .L_59)
.L_59:
        /*0004*/ 	.word	0x00000082


	//----- nvinfo : EIATTR_KPARAM_INFO
	.align		4
.L_60:
        /*0008*/ 	.byte	0x04, 0x17
        /*000a*/ 	.short	(.L_62 - .L_61)
.L_61:
        /*000c*/ 	.word	0x00000000
        /*0010*/ 	.short	0x0007
        /*0012*/ 	.short	0x0028
        /*0014*/ 	.byte	0x00, 0xf5, 0x21, 0x00


	//----- nvinfo : EIATTR_KPARAM_INFO
	.align		4
.L_62:
        /*0018*/ 	.byte	0x04, 0x17
        /*001a*/ 	.short	(.L_64 - .L_63)
.L_63:
        /*001c*/ 	.word	0x00000000
        /*0020*/ 	.short	0x0006
        /*0022*/ 	.short	0x0020
        /*0024*/ 	.byte	0x00, 0xf5, 0x21, 0x00


	//----- nvinfo : EIATTR_KPARAM_INFO
	.align		4
.L_64:
        /*0028*/ 	.byte	0x04, 0x17
        /*002a*/ 	.short	(.L_66 - .L_65)
.L_65:
        /*002c*/ 	.word	0x00000000
        /*0030*/ 	.short	0x0005
        /*0032*/ 	.short	0x001c
        /*0034*/ 	.byte	0x00, 0xf0, 0x11, 0x00


	//----- nvinfo : EIATTR_KPARAM_INFO
	.align		4
.L_66:
        /*0038*/ 	.byte	0x04, 0x17
        /*003a*/ 	.short	(.L_68 - .L_67)
.L_67:
        /*003c*/ 	.word	0x00000000
        /*0040*/ 	.short	0x0004
        /*0042*/ 	.short	0x0018
        /*0044*/ 	.byte	0x00, 0xf0, 0x11, 0x00


	//----- nvinfo : EIATTR_KPARAM_INFO
	.align		4
.L_68:
        /*0048*/ 	.byte	0x04, 0x17
        /*004a*/ 	.short	(.L_70 - .L_69)
.L_69:
        /*004c*/ 	.word	0x00000000
        /*0050*/ 	.short	0x0003
        /*0052*/ 	.short	0x0014
        /*0054*/ 	.byte	0x00, 0xf0, 0x11, 0x00


	//----- nvinfo : EIATTR_KPARAM_INFO
	.align		4
.L_70:
        /*0058*/ 	.byte	0x04, 0x17
        /*005a*/ 	.short	(.L_72 - .L_71)
.L_71:
        /*005c*/ 	.word	0x00000000
        /*0060*/ 	.short	0x0002
        /*0062*/ 	.short	0x0010
        /*0064*/ 	.byte	0x00, 0xf0, 0x11, 0x00


	//----- nvinfo : EIATTR_KPARAM_INFO
	.align		4
.L_72:
        /*0068*/ 	.byte	0x04, 0x17
        /*006a*/ 	.short	(.L_74 - .L_73)
.L_73:
        /*006c*/ 	.word	0x00000000
        /*0070*/ 	.short	0x0001
        /*0072*/ 	.short	0x0008
        /*0074*/ 	.byte	0x00, 0xf5, 0x21, 0x00


	//----- nvinfo : EIATTR_KPARAM_INFO
	.align		4
.L_74:
        /*0078*/ 	.byte	0x04, 0x17
        /*007a*/ 	.short	(.L_76 - .L_75)
.L_75:
        /*007c*/ 	.word	0x00000000
        /*0080*/ 	.short	0x0000
        /*0082*/ 	.short	0x0000
        /*0084*/ 	.byte	0x00, 0xf5, 0x21, 0x00


	//----- nvinfo : EIATTR_SPARSE_MMA_MASK
	.align		4
.L_76:
        /*0088*/ 	.byte	0x03, 0x50
        /*008a*/ 	.short	0x0000


	//----- nvinfo : EIATTR_MAXREG_COUNT
	.align		4
        /*008c*/ 	.byte	0x03, 0x1b
        /*008e*/ 	.short	0x00ff


	//----- nvinfo : EIATTR_NUM_BARRIERS
	.align		4
        /*0090*/ 	.byte	0x02, 0x4c
        /*0092*/ 	.byte	0x01
	.zero		1


	//----- nvinfo : EIATTR_MERCURY_ISA_VERSION
	.align		4
        /*0094*/ 	.byte	0x03, 0x5f
        /*0096*/ 	.short	0x0101


	//----- nvinfo : EIATTR_VRC_CTA_INIT_COUNT
	.align		4
        /*0098*/ 	.byte	0x02, 0x4a
	.zero		1
	.zero		1


	//----- nvinfo : EIATTR_EXIT_INSTR_OFFSETS
	.align		4
        /*009c*/ 	.byte	0x04, 0x1c
        /*009e*/ 	.short	(.L_78 - .L_77)


	//   ....[0]....
.L_77:
        /*00a0*/ 	.word	0x00000080


	//   ....[1]....
        /*00a4*/ 	.word	0x00001110


	//   ....[2]....
        /*00a8*/ 	.word	0x000011d0


	//   ....[3]....
        /*00ac*/ 	.word	0x000015d0


	//----- nvinfo : EIATTR_CRS_STACK_SIZE
	.align		4
.L_78:
        /*00b0*/ 	.byte	0x04, 0x1e
        /*00b2*/ 	.short	(.L_80 - .L_79)
.L_79:
        /*00b4*/ 	.word	0x00000000


	//----- nvinfo : EIATTR_CBANK_PARAM_SIZE
	.align		4
.L_80:
        /*00b8*/ 	.byte	0x03, 0x19
        /*00ba*/ 	.short	0x0030


	//----- nvinfo : EIATTR_PARAM_CBANK
	.align		4
        /*00bc*/ 	.byte	0x04, 0x0a
        /*00be*/ 	.short	(.L_82 - .L_81)
	.align		4
.L_81:
        /*00c0*/ 	.word	index@(.nv.constant0.pwma_ms1p_tiled_f32_tx128_ty4)
        /*00c4*/ 	.short	0x0380
        /*00c6*/ 	.short	0x0030


	//----- nvinfo : EIATTR_SW_WAR
	.align		4
.L_82:
        /*00c8*/ 	.byte	0x04, 0x36
        /*00ca*/ 	.short	(.L_84 - .L_83)
.L_83:
        /*00cc*/ 	.word	0x00000008
.L_84:


//--------------------- .nv.info.pwma_ms1p_tiled_f32_tx128_ty2 --------------------------
	.section	.nv.info.pwma_ms1p_tiled_f32_tx128_ty2,"",@"SHT_CUDA_INFO"
	.sectionflags	@""
	.align	4


	//----- nvinfo : EIATTR_CUDA_API_VERSION
	.align		4
        /*0000*/ 	.byte	0x04, 0x37
        /*0002*/ 	.short	(.L_86 - .L_85)
.L_85:
        /*0004*/ 	.word	0x00000082


	//----- nvinfo : EIATTR_KPARAM_INFO
	.align		4
.L_86:
        /*0008*/ 	.byte	0x04, 0x17
        /*000a*/ 	.short	(.L_88 - .L_87)
.L_87:
        /*000c*/ 	.word	0x00000000
        /*0010*/ 	.short	0x0007
        /*0012*/ 	.short	0x0028
        /*0014*/ 	.byte	0x00, 0xf5, 0x21, 0x00


	//----- nvinfo : EIATTR_KPARAM_INFO
	.align		4
.L_88:
        /*0018*/ 	.byte	0x04, 0x17
        /*001a*/ 	.short	(.L_90 - .L_89)
.L_89:
        /*001c*/ 	.word	0x00000000
        /*0020*/ 	.short	0x0006
        /*0022*/ 	.short	0x0020
        /*0024*/ 	.byte	0x00, 0xf5, 0x21, 0x00


	//----- nvinfo : EIATTR_KPARAM_INFO
	.align		4
.L_90:
        /*0028*/ 	.byte	0x04, 0x17
        /*002a*/ 	.short	(.L_92 - .L_91)
.L_91:
        /*002c*/ 	.word	0x00000000
        /*0030*/ 	.short	0x0005
        /*0032*/ 	.short	0x001c
        /*0034*/ 	.byte	0x00, 0xf0, 0x11, 0x00


	//----- nvinfo : EIATTR_KPARAM_INFO
	.align		4
.L_92:
        /*0038*/ 	.byte	0x04, 0x17
        /*003a*/ 	.short	(.L_94 - .L_93)
.L_93:
        /*003c*/ 	.word	0x00000000
        /*0040*/ 	.short	0x0004
        /*0042*/ 	.short	0x0018
        /*0044*/ 	.byte	0x00, 0xf0, 0x11, 0x00


	//----- nvinfo : EIATTR_KPARAM_INFO
	.align		4
.L_94:
        /*0048*/ 	.byte	0x04, 0x17
        /*004a*/ 	.short	(.L_96 - .L_95)
.L_95:
        /*004c*/ 	.word	0x00000000
        /*0050*/ 	.short	0x0003
        /*0052*/ 	.short	0x0014
        /*0054*/ 	.byte	0x00, 0xf0, 0x11, 0x00


	//----- nvinfo : EIATTR_KPARAM_INFO
	.align		4
.L_96:
        /*0058*/ 	.byte	0x04, 0x17
        /*005a*/ 	.short	(.L_98 - .L_97)
.L_97:
        /*005c*/ 	.word	0x00000000
        /*0060*/ 	.short	0x0002
        /*0062*/ 	.short	0x0010
        /*0064*/ 	.byte	0x00, 0xf0, 0x11, 0x00


	//----- nvinfo : EIATTR_KPARAM_INFO
	.align		4
.L_98:
        /*0068*/ 	.byte	0x04, 0x17
        /*006a*/ 	.short	(.L_100 - .L_99)
.L_99:
        /*006c*/ 	.word	0x00000000
        /*0070*/ 	.short	0x0001
        /*0072*/ 	.short	0x0008
        /*0074*/ 	.byte	0x00, 0xf5, 0x21, 0x00


	//----- nvinfo : EIATTR_KPARAM_INFO
	.align		4
.L_100:
        /*0078*/ 	.byte	0x04, 0x17
        /*007a*/ 	.short	(.L_102 - .L_101)
.L_101:
        /*007c*/ 	.word	0x00000000
        /*0080*/ 	.short	0x0000
        /*0082*/ 	.short	0x0000
        /*0084*/ 	.byte	0x00, 0xf5, 0x21, 0x00


	//----- nvinfo : EIATTR_SPARSE_MMA_MASK
	.align		4
.L_102:
        /*0088*/ 	.byte	0x03, 0x50
        /*008a*/ 	.short	0x0000


	//----- nvinfo : EIATTR_MAXREG_COUNT
	.align		4
        /*008c*/ 	.byte	0x03, 0x1b
        /*008e*/ 	.short	0x00ff


	//----- nvinfo : EIATTR_NUM_BARRIERS
	.align		4
        /*0090*/ 	.byte	0x02, 0x4c
        /*0092*/ 	.byte	0x01
	.zero		1


	//----- nvinfo : EIATTR_MERCURY_ISA_VERSION
	.align		4
        /*0094*/ 	.byte	0x03, 0x5f
        /*0096*/ 	.short	0x0101


	//----- nvinfo : EIATTR_VRC_CTA_INIT_COUNT
	.align		4
        /*0098*/ 	.byte	0x02, 0x4a
	.zero		1
	.zero		1


	//----- nvinfo : EIATTR_EXIT_INSTR_OFFSETS
	.align		4
        /*009c*/ 	.byte	0x04, 0x1c
        /*009e*/ 	.short	(.L_104 - .L_103)


	//   ....[0]....
.L_103:
        /*00a0*/ 	.word	0x00000080


	//   ....[1]....
        /*00a4*/ 	.word	0x00001050


	//   ....[2]....
        /*00a8*/ 	.word	0x00001110


	//   ....[3]....
        /*00ac*/ 	.word	0x00001510


	//----- nvinfo : EIATTR_CRS_STACK_SIZE
	.align		4
.L_104:
        /*00b0*/ 	.byte	0x04, 0x1e
        /*00b2*/ 	.short	(.L_106 - .L_105)
.L_105:
        /*00b4*/ 	.word	0x00000000


	//----- nvinfo : EIATTR_CBANK_PARAM_SIZE
	.align		4
.L_106:
        /*00b8*/ 	.byte	0x03, 0x19
        /*00ba*/ 	.short	0x0030


	//----- nvinfo : EIATTR_PARAM_CBANK
	.align		4
        /*00bc*/ 	.byte	0x04, 0x0a
        /*00be*/ 	.short	(.L_108 - .L_107)
	.align		4
.L_107:
        /*00c0*/ 	.word	index@(.nv.constant0.pwma_ms1p_tiled_f32_tx128_ty2)
        /*00c4*/ 	.short	0x0380
        /*00c6*/ 	.short	0x0030


	//----- nvinfo : EIATTR_SW_WAR
	.align		4
.L_108:
        /*00c8*/ 	.byte	0x04, 0x36
        /*00ca*/ 	.short	(.L_110 - .L_109)
.L_109:
        /*00cc*/ 	.word	0x00000008
.L_110:


//--------------------- .nv.info.pwma_batch_tiled_async_f32 --------------------------
	.section	.nv.info.pwma_batch_tiled_async_f32,"",@"SHT_CUDA_INFO"
	.sectionflags	@""
	.align	4


	//----- nvinfo : EIATTR_CUDA_API_VERSION
	.align		4
        /*0000*/ 	.byte	0x04, 0x37
        /*0002*/ 	.short	(.L_112 - .L_111)
.L_111:
        /*0004*/ 	.word	0x00000082


	//----- nvinfo : EIATTR_KPARAM_INFO
	.align		4
.L_112:
        /*0008*/ 	.byte	0x04, 0x17
        /*000a*/ 	.short	(.L_114 - .L_113)
.L_113:
        /*000c*/ 	.word	0x00000000
        /*0010*/ 	.short	0x0007
        /*0012*/ 	.short	0x0030
        /*0014*/ 	.byte	0x00, 0xf5, 0x21, 0x00


	//----- nvinfo : EIATTR_KPARAM_INFO
	.align		4
.L_114:
        /*0018*/ 	.byte	0x04, 0x17
        /*001a*/ 	.short	(.L_116 - .L_115)
.L_115:
        /*001c*/ 	.word	0x00000000
        /*0020*/ 	.short	0x0006
        /*0022*/ 	.short	0x0028
        /*0024*/ 	.byte	0x00, 0xf0, 0x11, 0x00


	//----- nvinfo : EIATTR_KPARAM_INFO
	.align		4
.L_116:
        /*0028*/ 	.byte	0x04, 0x17
        /*002a*/ 	.short	(.L_118 - .L_117)
.L_117:
        /*002c*/ 	.word	0x00000000
        /*0030*/ 	.short	0x0005
        /*0032*/ 	.short	0x0024
        /*0034*/ 	.byte	0x00, 0xf0, 0x11, 0x00


	//----- nvinfo : EIATTR_KPARAM_INFO
	.align		4
.L_118:
        /*0038*/ 	.byte	0x04, 0x17
        /*003a*/ 	.short	(.L_120 - .L_119)
.L_119:
        /*003c*/ 	.word	0x00000000
        /*0040*/ 	.short	0x0004
        /*0042*/ 	.short	0x0020
        /*0044*/ 	.byte	0x00, 0xf0, 0x11, 0x00


	//----- nvinfo : EIATTR_KPARAM_INFO
	.align		4
.L_120:
        /*0048*/ 	.byte	0x04, 0x17
        /*004a*/ 	.short	(.L_122 - .L_121)
.L_121:
        /*004c*/ 	.word	0x00000000
        /*0050*/ 	.short	0x0003
        /*0052*/ 	.short	0x0018
        /*0054*/ 	.byte	0x00, 0xf5, 0x21, 0x00


	//----- nvinfo : EIATTR_KPARAM_INFO
	.align		4
.L_122:
        /*0058*/ 	.byte	0x04, 0x17
        /*005a*/ 	.short	(.L_124 - .L_123)
.L_123:
        /*005c*/ 	.word	0x00000000
        /*0060*/ 	.short	0x0002
        /*0062*/ 	.short	0x0010
        /*0064*/ 	.byte	0x00, 0xf5, 0x21, 0x00


	//----- nvinfo : EIATTR_KPARAM_INFO
	.align		4
.L_124:
        /*0068*/ 	.byte	0x04, 0x17
        /*006a*/ 	.short	(.L_126 - .L_125)
.L_125:
        /*006c*/ 	.word	0x00000000
        /*0070*/ 	.short	0x0001
        /*0072*/ 	.short	0x0008
        /*0074*/ 	.byte	0x00, 0xf5, 0x21, 0x00


	//----- nvinfo : EIATTR_KPARAM_INFO
	.align		4
.L_126:
        /*0078*/ 	.byte	0x04, 0x17
        /*007a*/ 	.short	(.L_128 - .L_127)
.L_127:
        /*007c*/ 	.word	0x00000000
        /*0080*/ 	.short	0x0000
        /*0082*/ 	.short	0x0000
        /*0084*/ 	.byte	0x00, 0xf5, 0x21, 0x00


	//----- nvinfo : EIATTR_SPARSE_MMA_MASK
	.align		4
.L_128:
        /*0088*/ 	.byte	0x03, 0x50
        /*008a*/ 	.short	0x0000


	//----- nvinfo : EIATTR_MAXREG_COUNT
	.align		4
        /*008c*/ 	.byte	0x03, 0x1b
        /*008e*/ 	.short	0x00ff


	//----- nvinfo : EIATTR_NUM_BARRIERS
	.align		4
        /*0090*/ 	.byte	0x02, 0x4c
        /*0092*/ 	.byte	0x01
	.zero		1


	//----- nvinfo : EIATTR_MERCURY_ISA_VERSION
	.align		4
        /*0094*/ 	.byte	0x03, 0x5f
        /*0096*/ 	.short	0x0101


	//----- nvinfo : EIATTR_UNUSED_LOAD_BYTE_OFFSET
	.align		4
        /*0098*/ 	.byte	0x04, 0x44
        /*009a*/ 	.short	(.L_130 - .L_129)


	//   ....[0]....
.L_129:
        /*009c*/ 	.word	0x000014f0
        /*00a0*/ 	.word	0x00000fff


	//----- nvinfo : EIATTR_COOP_GROUP_MASK_REGIDS
	.align		4
.L_130:
        /*00a4*/ 	.byte	0x04, 0x29
        /*00a6*/ 	.short	(.L_132 - .L_131)


	//   ....[0]....
.L_131:
        /*00a8*/ 	.word	0xffffffff


	//   ....[1]....
        /*00ac*/ 	.word	0x05000007


	//----- nvinfo : EIATTR_COOP_GROUP_INSTR_OFFSETS
	.align		4
.L_132:
        /*00b0*/ 	.byte	0x04, 0x28
        /*00b2*/ 	.short	(.L_134 - .L_133)


	//   ....[0]....
.L_133:
        /*00b4*/ 	.word	0x000004a0


	//   ....[1]....
        /*00b8*/ 	.word	0x00001c40


	//----- nvinfo : EIATTR_VRC_CTA_INIT_COUNT
	.align		4
.L_134:
        /*00bc*/ 	.byte	0x02, 0x4a
	.zero		1
	.zero		1


	//----- nvinfo : EIATTR_MBARRIER_INSTR_OFFSETS
	.align		4
        /*00c0*/ 	.byte	0x04, 0x39
        /*00c2*/ 	.short	(.L_136 - .L_135)


	//   ....[0]....
.L_135:
        /*00c4*/ 	.word	0x00000430
        /*00c8*/ 	.word	0x000000ff
        /*00cc*/ 	.word	0x00000008
        /*00d0*/ 	.short	0x0100
        /*00d2*/ 	.byte	0x07
	.zero		1


	//   ....[1]....
        /*00d4*/ 	.word	0x00000440
        /*00d8*/ 	.word	0x000000ff
        /*00dc*/ 	.word	0x00000000
        /*00e0*/ 	.short	0x0100
        /*00e2*/ 	.byte	0x07
	.zero		1


	//   ....[2]....
        /*00e4*/ 	.word	0x00000450
        /*00e8*/ 	.word	0x000000ff
        /*00ec*/ 	.word	0x00000018
        /*00f0*/ 	.short	0x0100
        /*00f2*/ 	.byte	0x07
	.zero		1


	//   ....[3]....
        /*00f4*/ 	.word	0x00000460
        /*00f8*/ 	.word	0x000000ff
        /*00fc*/ 	.word	0x00000010
        /*0100*/ 	.short	0x0100
        /*0102*/ 	.byte	0x07
	.zero		1


	//   ....[4]....
        /*0104*/ 	.word	0x00000570
        /*0108*/ 	.word	0x000000ff
        /*010c*/ 	.word	0x00000008
        /*0110*/ 	.short	0x010a
        /*0112*/ 	.byte	0x05
	.zero		1


	//   ....[5]....
        /*0114*/ 	.word	0x00000700
        /*0118*/ 	.word	0x000000ff
        /*011c*/ 	.word	0x00000008
        /*0120*/ 	.short	0x010a
        /*0122*/ 	.byte	0x05
	.zero		1


	//   ....[6]....
        /*0124*/ 	.word	0x00000900
        /*0128*/ 	.word	0x000000ff
        /*012c*/ 	.word	0x00000000
        /*0130*/ 	.short	0x0107
        /*0132*/ 	.byte	0x05
	.zero		1


	//   ....[7]....
        /*0134*/ 	.word	0x00000940
        /*0138*/ 	.word	0x000000ff
        /*013c*/ 	.word	0x00000000
        /*0140*/ 	.short	0x0101
        /*0142*/ 	.byte	0x05
	.zero		1


	//   ....[8]....
        /*0144*/ 	.word	0x00000980
        /*0148*/ 	.word	0x000000ff
        /*014c*/ 	.word	0x00000018
        /*0150*/ 	.short	0x010a
        /*0152*/ 	.byte	0x05
	.zero		1


	//   ....[9]....
        /*0154*/ 	.word	0x00000b10
        /*0158*/ 	.word	0x000000ff
        /*015c*/ 	.word	0x00000018
        /*0160*/ 	.short	0x010a
        /*0162*/ 	.byte	0x05
	.zero		1


	//   ....[10]....
        /*0164*/ 	.word	0x00000ce0
        /*0168*/ 	.word	0x000000ff
        /*016c*/ 	.word	0x00000010
        /*0170*/ 	.short	0x0107
        /*0172*/ 	.byte	0x05
	.zero		1


	//   ....[11]....
        /*0174*/ 	.word	0x00000d40
        /*0178*/ 	.word	0x000000ff
        /*017c*/ 	.word	0x00000010
        /*0180*/ 	.short	0x0101
        /*0182*/ 	.byte	0x05
	.zero		1


	//   ....[12]....
        /*0184*/ 	.word	0x00000e70
        /*0188*/ 	.word	0x00000013
        /*018c*/ 	.word	0x00000000
        /*0190*/ 	.short	0x010a
        /*0192*/ 	.byte	0xff
	.zero		1


	//   ....[13]....
        /*0194*/ 	.word	0x00000ff0
        /*0198*/ 	.word	0x00000013
        /*019c*/ 	.word	0x00000000
        /*01a0*/ 	.short	0x010a
        /*01a2*/ 	.byte	0xff
	.zero		1


	//   ....[14]....
        /*01a4*/ 	.word	0x00001660
        /*01a8*/ 	.word	0x00000013
        /*01ac*/ 	.word	0x00000008
        /*01b0*/ 	.short	0x0101
        /*01b2*/ 	.byte	0xff
	.zero		1


	//   ....[15]....
        /*01b4*/ 	.word	0x000016e0
        /*01b8*/ 	.word	0x000000ff
        /*01bc*/ 	.word	0x00000008
        /*01c0*/ 	.short	0x010a
        /*01c2*/ 	.byte	0x06
	.zero		1


	//   ....[16]....
        /*01c4*/ 	.word	0x00001860
        /*01c8*/ 	.word	0x000000ff
        /*01cc*/ 	.word	0x00000008
        /*01d0*/ 	.short	0x010a
        /*01d2*/ 	.byte	0x06
	.zero		1


	//   ....[17]....
        /*01d4*/ 	.word	0x00001a60
        /*01d8*/ 	.word	0x000000ff
        /*01dc*/ 	.word	0x00000000
        /*01e0*/ 	.short	0x0107
        /*01e2*/ 	.byte	0x06
	.zero		1


	//   ....[18]....
        /*01e4*/ 	.word	0x00001af0
        /*01e8*/ 	.word	0x000000ff
        /*01ec*/ 	.word	0x00000000
        /*01f0*/ 	.short	0x0101
        /*01f2*/ 	.byte	0x06
	.zero		1


	//   ....[19]....
        /*01f4*/ 	.word	0x00001d40
        /*01f8*/ 	.word	0x00000006
        /*01fc*/ 	.word	0x00000000
        /*0200*/ 	.short	0x0108
        /*0202*/ 	.byte	0xff
	.zero		1


	//   ....[20]....
        /*0204*/ 	.word	0x00001d50
        /*0208*/ 	.word	0x00000006
        /*020c*/ 	.word	0x00000008
        /*0210*/ 	.short	0x0108
        /*0212*/ 	.byte	0xff
	.zero		1


	//   ....[21]....
        /*0214*/ 	.word	0x00001d60
        /*0218*/ 	.word	0x00000006
        /*021c*/ 	.word	0x00000010
        /*0220*/ 	.short	0x0108
        /*0222*/ 	.byte	0xff
	.zero		1


	//   ....[22]....
        /*0224*/ 	.word	0x00001d70
        /*0228*/ 	.word	0x00000006
        /*022c*/ 	.word	0x00000018
        /*0230*/ 	.short	0x0108
        /*0232*/ 	.byte	0xff
	.zero		1


	//----- nvinfo : EIATTR_NUM_MBARRIERS
	.align		4
.L_136:
        /*0234*/ 	.byte	0x03, 0x38
        /*0236*/ 	.short	0x0004


	//----- nvinfo : EIATTR_EXIT_INSTR_OFFSETS
	.align		4
        /*0238*/ 	.byte	0x04, 0x1c
        /*023a*/ 	.short	(.L_138 - .L_137)


	//   ....[0]....
.L_137:
        /*023c*/ 	.word	0x00000040


	//   ....[1]....
        /*0240*/ 	.word	0x000000c0


	//   ....[2]....
        /*0244*/ 	.word	0x00001b90


	//   ....[3]....
        /*0248*/ 	.word	0x00001c80


	//   ....[4]....
        /*024c*/ 	.word	0x00001d30


	//   ....[5]....
        /*0250*/ 	.word	0x00001d80


	//----- nvinfo : EIATTR_CRS_STACK_SIZE
	.align		4
.L_138:
        /*0254*/ 	.byte	0x04, 0x1e
        /*0256*/ 	.short	(.L_140 - .L_139)
.L_139:
        /*0258*/ 	.word	0x00000000


	//----- nvinfo : EIATTR_CBANK_PARAM_SIZE
	.align		4
.L_140:
        /*025c*/ 	.byte	0x03, 0x19
        /*025e*/ 	.short	0x0038


	//----- nvinfo : EIATTR_PARAM_CBANK
	.align		4
        /*0260*/ 	.byte	0x04, 0x0a
        /*0262*/ 	.short	(.L_142 - .L_141)
	.align		4
.L_141:
        /*0264*/ 	.word	index@(.nv.constant0.pwma_batch_tiled_async_f32)
        /*0268*/ 	.short	0x0380
        /*026a*/ 	.short	0x0038


	//----- nvinfo : EIATTR_SW_WAR
	.align		4
.L_142:
        /*026c*/ 	.byte	0x04, 0x36
        /*026e*/ 	.short	(.L_144 - .L_143)
.L_143:
        /*0270*/ 	.word	0x00000008
.L_144:


//--------------------- .nv.info.pwma_multi_series_one_param_f32 --------------------------
	.section	.nv.info.pwma_multi_series_one_param_f32,"",@"SHT_CUDA_INFO"
	.sectionflags	@""
	.align	4


	//----- nvinfo : EIATTR_CUDA_API_VERSION
	.align		4
        /*0000*/ 	.byte	0x04, 0x37
        /*0002*/ 	.short	(.L_146 - .L_145)
.L_145:
        /*0004*/ 	.word	0x00000082


	//----- nvinfo : EIATTR_KPARAM_INFO
	.align		4
.L_146:
        /*0008*/ 	.byte	0x04, 0x17
        /*000a*/ 	.short	(.L_148 - .L_147)
.L_147:
        /*000c*/ 	.word	0x00000000
        /*0010*/ 	.short	0x0007
        /*0012*/ 	.short	0x0028
        /*0014*/ 	.byte	0x00, 0xf5, 0x21, 0x00


	//----- nvinfo : EIATTR_KPARAM_INFO
	.align		4
.L_148:
        /*0018*/ 	.byte	0x04, 0x17
        /*001a*/ 	.short	(.L_150 - .L_149)
.L_149:
        /*001c*/ 	.word	0x00000000
        /*0020*/ 	.short	0x0006
        /*0022*/ 	.short	0x0020
        /*0024*/ 	.byte	0x00, 0xf5, 0x21, 0x00


	//----- nvinfo : EIATTR_KPARAM_INFO
	.align		4
.L_150:
        /*0028*/ 	.byte	0x04, 0x17
        /*002a*/ 	.short	(.L_152 - .L_151)
.L_151:
        /*002c*/ 	.word	0x00000000
        /*0030*/ 	.short	0x0005
        /*0032*/ 	.short	0x001c
        /*0034*/ 	.byte	0x00, 0xf0, 0x11, 0x00


	//----- nvinfo : EIATTR_KPARAM_INFO
	.align		4
.L_152:
        /*0038*/ 	.byte	0x04, 0x17
        /*003a*/ 	.short	(.L_154 - .L_153)
.L_153:
        /*003c*/ 	.word	0x00000000
        /*0040*/ 	.short	0x0004
        /*0042*/ 	.short	0x0018
        /*0044*/ 	.byte	0x00, 0xf0, 0x11, 0x00


	//----- nvinfo : EIATTR_KPARAM_INFO
	.align		4
.L_154:
        /*0048*/ 	.byte	0x04, 0x17
        /*004a*/ 	.short	(.L_156 - .L_155)
.L_155:
        /*004c*/ 	.word	0x00000000
        /*0050*/ 	.short	0x0003
        /*0052*/ 	.short	0x0014
        /*0054*/ 	.byte	0x00, 0xf0, 0x11, 0x00


	//----- nvinfo : EIATTR_KPARAM_INFO
	.align		4
.L_156:
        /*0058*/ 	.byte	0x04, 0x17
        /*005a*/ 	.short	(.L_158 - .L_157)
.L_157:
        /*005c*/ 	.word	0x00000000
        /*0060*/ 	.short	0x0002
        /*0062*/ 	.short	0x0010
        /*0064*/ 	.byte	0x00, 0xf0, 0x11, 0x00


	//----- nvinfo : EIATTR_KPARAM_INFO
	.align		4
.L_158:
        /*0068*/ 	.byte	0x04, 0x17
        /*006a*/ 	.short	(.L_160 - .L_159)
.L_159:
        /*006c*/ 	.word	0x00000000
        /*0070*/ 	.short	0x0001
        /*0072*/ 	.short	0x0008
        /*0074*/ 	.byte	0x00, 0xf5, 0x21, 0x00


	//----- nvinfo : EIATTR_KPARAM_INFO
	.align		4
.L_160:
        /*0078*/ 	.byte	0x04, 0x17
        /*007a*/ 	.short	(.L_162 - .L_161)
.L_161:
        /*007c*/ 	.word	0x00000000
        /*0080*/ 	.short	0x0000
        /*0082*/ 	.short	0x0000
        /*0084*/ 	.byte	0x00, 0xf5, 0x21, 0x00


	//----- nvinfo : EIATTR_SPARSE_MMA_MASK
	.align		4
.L_162:
        /*0088*/ 	.byte	0x03, 0x50
        /*008a*/ 	.short	0x0000


	//----- nvinfo : EIATTR_MAXREG_COUNT
	.align		4
        /*008c*/ 	.byte	0x03, 0x1b
        /*008e*/ 	.short	0x00ff


	//----- nvinfo : EIATTR_NUM_BARRIERS
	.align		4
        /*0090*/ 	.byte	0x02, 0x4c
        /*0092*/ 	.byte	0x01
	.zero		1


	//----- nvinfo : EIATTR_MERCURY_ISA_VERSION
	.align		4
        /*0094*/ 	.byte	0x03, 0x5f
        /*0096*/ 	.short	0x0101


	//----- nvinfo : EIATTR_UNUSED_LOAD_BYTE_OFFSET
	.align		4
        /*0098*/ 	.byte	0x04, 0x44
        /*009a*/ 	.short	(.L_164 - .L_163)


	//   ....[0]....
.L_163:
        /*009c*/ 	.word	0x00000890
        /*00a0*/ 	.word	0x00000fff


	//----- nvinfo : EIATTR_VRC_CTA_INIT_COUNT
	.align		4
.L_164:
        /*00a4*/ 	.byte	0x02, 0x4a
	.zero		1
	.zero		1


	//----- nvinfo : EIATTR_EXIT_INSTR_OFFSETS
	.align		4
        /*00a8*/ 	.byte	0x04, 0x1c
        /*00aa*/ 	.short	(.L_166 - .L_165)


	//   ....[0]....
.L_165:
        /*00ac*/ 	.word	0x00000190


	//   ....[1]....
        /*00b0*/ 	.word	0x00000210


	//   ....[2]....
        /*00b4*/ 	.word	0x00000330


	//   ....[3]....
        /*00b8*/ 	.word	0x00000a20


	//----- nvinfo : EIATTR_CRS_STACK_SIZE
	.align		4
.L_166:
        /*00bc*/ 	.byte	0x04, 0x1e
        /*00be*/ 	.short	(.L_168 - .L_167)
.L_167:
        /*00c0*/ 	.word	0x00000000


	//----- nvinfo : EIATTR_CBANK_PARAM_SIZE
	.align		4
.L_168:
        /*00c4*/ 	.byte	0x03, 0x19
        /*00c6*/ 	.short	0x0030


	//----- nvinfo : EIATTR_PARAM_CBANK
	.align		4
        /*00c8*/ 	.byte	0x04, 0x0a
        /*00ca*/ 	.short	(.L_170 - .L_169)
	.align		4
.L_169:
        /*00cc*/ 	.word	index@(.nv.constant0.pwma_multi_series_one_param_f32)
        /*00d0*/ 	.short	0x0380
        /*00d2*/ 	.short	0x0030


	//----- nvinfo : EIATTR_SW_WAR
	.align		4
.L_170:
        /*00d4*/ 	.byte	0x04, 0x36
        /*00d6*/ 	.short	(.L_172 - .L_171)
.L_171:
        /*00d8*/ 	.word	0x00000008
.L_172:


//--------------------- .nv.info.pwma_batch_f32   --------------------------
	.section	.nv.info.pwma_batch_f32,"",@"SHT_CUDA_INFO"
	.sectionflags	@""
	.align	4


	//----- nvinfo : EIATTR_CUDA_API_VERSION
	.align		4
        /*0000*/ 	.byte	0x04, 0x37
        /*0002*/ 	.short	(.L_174 - .L_173)
.L_173:
        /*0004*/ 	.word	0x00000082


	//----- nvinfo : EIATTR_KPARAM_INFO
	.align		4
.L_174:
        /*0008*/ 	.byte	0x04, 0x17
        /*000a*/ 	.short	(.L_176 - .L_175)
.L_175:
        /*000c*/ 	.word	0x00000000
        /*0010*/ 	.short	0x0007
        /*0012*/ 	.short	0x0030
        /*0014*/ 	.byte	0x00, 0xf5, 0x21, 0x00


	//----- nvinfo : EIATTR_KPARAM_INFO
	.align		4
.L_176:
        /*0018*/ 	.byte	0x04, 0x17
        /*001a*/ 	.short	(.L_178 - .L_177)
.L_177:
        /*001c*/ 	.word	0x00000000
        /*0020*/ 	.short	0x0006
        /*0022*/ 	.short	0x0028
        /*0024*/ 	.byte	0x00, 0xf0, 0x11, 0x00


	//----- nvinfo : EIATTR_KPARAM_INFO
	.align		4
.L_178:
        /*0028*/ 	.byte	0x04, 0x17
        /*002a*/ 	.short	(.L_180 - .L_179)
.L_179:
        /*002c*/ 	.word	0x00000000
        /*0030*/ 	.short	0x0005
        /*0032*/ 	.short	0x0024
        /*0034*/ 	.byte	0x00, 0xf0, 0x11, 0x00


	//----- nvinfo : EIATTR_KPARAM_INFO
	.align		4
.L_180:
        /*0038*/ 	.byte	0x04, 0x17
        /*003a*/ 	.short	(.L_182 - .L_181)
.L_181:
        /*003c*/ 	.word	0x00000000
        /*0040*/ 	.short	0x0004
        /*0042*/ 	.short	0x0020
        /*0044*/ 	.byte	0x00, 0xf0, 0x11, 0x00


	//----- nvinfo : EIATTR_KPARAM_INFO
	.align		4
.L_182:
        /*0048*/ 	.byte	0x04, 0x17
        /*004a*/ 	.short	(.L_184 - .L_183)
.L_183:
        /*004c*/ 	.word	0x00000000
        /*0050*/ 	.short	0x0003
        /*0052*/ 	.short	0x0018
        /*0054*/ 	.byte	0x00, 0xf5, 0x21, 0x00


	//----- nvinfo : EIATTR_KPARAM_INFO
	.align		4
.L_184:
        /*0058*/ 	.byte	0x04, 0x17
        /*005a*/ 	.short	(.L_186 - .L_185)
.L_185:
        /*005c*/ 	.word	0x00000000
        /*0060*/ 	.short	0x0002
        /*0062*/ 	.short	0x0010
        /*0064*/ 	.byte	0x00, 0xf5, 0x21, 0x00


	//----- nvinfo : EIATTR_KPARAM_INFO
	.align		4
.L_186:
        /*0068*/ 	.byte	0x04, 0x17
        /*006a*/ 	.short	(.L_188 - .L_187)
.L_187:
        /*006c*/ 	.word	0x00000000
        /*0070*/ 	.short	0x0001
        /*0072*/ 	.short	0x0008
        /*0074*/ 	.byte	0x00, 0xf5, 0x21, 0x00


	//----- nvinfo : EIATTR_KPARAM_INFO
	.align		4
.L_188:
        /*0078*/ 	.byte	0x04, 0x17
        /*007a*/ 	.short	(.L_190 - .L_189)
.L_189:
        /*007c*/ 	.word	0x00000000
        /*0080*/ 	.short	0x0000
        /*0082*/ 	.short	0x0000
        /*0084*/ 	.byte	0x00, 0xf5, 0x21, 0x00


	//----- nvinfo : EIATTR_SPARSE_MMA_MASK
	.align		4
.L_190:
        /*0088*/ 	.byte	0x03, 0x50
        /*008a*/ 	.short	0x0000


	//----- nvinfo : EIATTR_MAXREG_COUNT
	.align		4
        /*008c*/ 	.byte	0x03, 0x1b
        /*008e*/ 	.short	0x00ff


	//----- nvinfo : EIATTR_NUM_BARRIERS
	.align		4
        /*0090*/ 	.byte	0x02, 0x4c
        /*0092*/ 	.byte	0x01
	.zero		1


	//----- nvinfo : EIATTR_MERCURY_ISA_VERSION
	.align		4
        /*0094*/ 	.byte	0x03, 0x5f
        /*0096*/ 	.short	0x0101


	//----- nvinfo : EIATTR_UNUSED_LOAD_BYTE_OFFSET
	.align		4
        /*0098*/ 	.byte	0x04, 0x44
        /*009a*/ 	.short	(.L_192 - .L_191)


	//   ....[0]....
.L_191:
        /*009c*/ 	.word	0x00000790
        /*00a0*/ 	.word	0x00000fff


	//----- nvinfo : EIATTR_VRC_CTA_INIT_COUNT
	.align		4
.L_192:
        /*00a4*/ 	.byte	0x02, 0x4a
	.zero		1
	.zero		1


	//----- nvinfo : EIATTR_EXIT_INSTR_OFFSETS
	.align		4
        /*00a8*/ 	.byte	0x04, 0x1c
        /*00aa*/ 	.short	(.L_194 - .L_193)


	//   ....[0]....
.L_193:
        /*00ac*/ 	.word	0x00000040


	//   ....[1]....
        /*00b0*/ 	.word	0x000000c0


	//   ....[2]....
        /*00b4*/ 	.word	0x00000260


	//   ....[3]....
        /*00b8*/ 	.word	0x000008a0


	//----- nvinfo : EIATTR_CRS_STACK_SIZE
	.align		4
.L_194:
        /*00bc*/ 	.byte	0x04, 0x1e
        /*00be*/ 	.short	(.L_196 - .L_195)
.L_195:
        /*00c0*/ 	.word	0x00000000


	//----- nvinfo : EIATTR_CBANK_PARAM_SIZE
	.align		4
.L_196:
        /*00c4*/ 	.byte	0x03, 0x19
        /*00c6*/ 	.short	0x0038


	//----- nvinfo : EIATTR_PARAM_CBANK
	.align		4
        /*00c8*/ 	.byte	0x04, 0x0a
        /*00ca*/ 	.short	(.L_198 - .L_197)
	.align		4
.L_197:
        /*00cc*/ 	.word	index@(.nv.constant0.pwma_batch_f32)
        /*00d0*/ 	.short	0x0380
        /*00d2*/ 	.short	0x0038


	//----- nvinfo : EIATTR_SW_WAR
	.align		4
.L_198:
        /*00d4*/ 	.byte	0x04, 0x36
        /*00d6*/ 	.short	(.L_200 - .L_199)
.L_199:
        /*00d8*/ 	.word	0x00000008
.L_200:


//--------------------- .nv.callgraph             --------------------------
	.section	.nv.callgraph,"",@"SHT_CUDA_CALLGRAPH"
	.align	4
	.sectionentsize	8
	.align		4
        /*0000*/ 	.word	0x00000000
	.align		4
        /*0004*/ 	.word	0xffffffff
	.align		4
        /*0008*/ 	.word	0x00000000
	.align		4
        /*000c*/ 	.word	0xfffffffe
	.align		4
        /*0010*/ 	.word	0x00000000
	.align		4
        /*0014*/ 	.word	0xfffffffd
	.align		4
        /*0018*/ 	.word	0x00000000
	.align		4
        /*001c*/ 	.word	0xfffffffc


//--------------------- .nv.constant3             --------------------------
	.section	.nv.constant3,"a",@progbits
	.align	4
.nv.constant3:
	.type		pwma_const_w,@object
	.size		pwma_const_w,(.L_0 - pwma_const_w)
pwma_const_w:
	.zero		16384
.L_0:


//--------------------- .text.pwma_ms1p_const_f32 --------------------------
	.section	.text.pwma_ms1p_const_f32,"ax",@progbits
	.align	128
        .global         pwma_ms1p_const_f32
        .type           pwma_ms1p_const_f32,@function
        .size           pwma_ms1p_const_f32,(.L_x_134 - pwma_ms1p_const_f32)
        .other          pwma_ms1p_const_f32,@"STO_CUDA_ENTRY STV_DEFAULT"
pwma_ms1p_const_f32:
.text.pwma_ms1p_const_f32:
[----:B------:R-:W-:Y:S01]  /*0000*/  LDC R1, c[0x0][0x37c] ;  /* 0x0000df00ff017b82 */ /* 0x000fe20000000800 */
[----:B------:R-:W0:Y:S01]  /*0010*/  S2R R0, SR_CTAID.Y ;  /* 0x0000000000007919 */ /* 0x000e220000002600 */
[----:B------:R-:W0:Y:S02]  /*0020*/  LDCU UR4, c[0x0][0x38c] ;  /* 0x00007180ff0477ac */ /* 0x000e240008000800 */
[----:B0-----:R-:W-:-:S13]  /*0030*/  ISETP.GE.AND P0, PT, R0, UR4, PT ;  /* 0x0000000400007c0c */ /* 0x001fda000bf06270 */
[----:B------:R-:W-:Y:S05]  /*0040*/  @P0 EXIT ;  /* 0x000000000000094d */ /* 0x000fea0003800000 */
[----:B------:R-:W0:Y:S01]  /*0050*/  S2R R17, SR_TID.X ;  /* 0x0000000000117919 */ /* 0x000e220000002100 */
[----:B------:R-:W0:Y:S01]  /*0060*/  S2UR UR4, SR_CTAID.X ;  /* 0x00000000000479c3 */ /* 0x000e220000002500 */
[----:B------:R-:W1:Y:S07]  /*0070*/  LDCU UR6, c[0x0][0x390] ;  /* 0x00007200ff0677ac */ /* 0x000e6e0008000800 */
[----:B------:R-:W0:Y:S01]  /*0080*/  LDC R16, c[0x0][0x360] ;  /* 0x0000d800ff107b82 */ /* 0x000e220000000800 */
[----:B------:R-:W2:Y:S01]  /*0090*/  LDCU UR5, c[0x0][0x370] ;  /* 0x00006e00ff0577ac */ /* 0x000ea20008000800 */
[----:B0-----:R-:W-:-:S02]  /*00a0*/  IMAD R17, R16, UR4, R17 ;  /* 0x0000000410117c24 */ /* 0x001fc4000f8e0211 */
[----:B--2---:R-:W-:-:S03]  /*00b0*/  IMAD R16, R16, UR5, RZ ;  /* 0x0000000510107c24 */ /* 0x004fc6000f8e02ff */
[----:B-1----:R-:W-:-:S13]  /*00c0*/  ISETP.GE.AND P0, PT, R17, UR6, PT ;  /* 0x0000000611007c0c */ /* 0x002fda000bf06270 */
[----:B------:R-:W-:Y:S05]  /*00d0*/  @P0 EXIT ;  /* 0x000000000000094d */ /* 0x000fea0003800000 */
[----:B------:R-:W0:Y:S01]  /*00e0*/  LDC.64 R2, c[0x0][0x398] ;  /* 0x0000e600ff027b82 */ /* 0x000e220000000a00 */
[----:B------:R-:W1:Y:S07]  /*00f0*/  LDCU.64 UR10, c[0x0][0x358] ;  /* 0x00006b00ff0a77ac */ /* 0x000e6e0008000a00 */
[----:B------:R-:W2:Y:S01]  /*0100*/  LDC R5, c[0x0][0x388] ;  /* 0x0000e200ff057b82 */ /* 0x000ea20000000800 */
[----:B0-----:R-:W-:-:S06]  /*0110*/  IMAD.WIDE.U32 R2, R0, 0x4, R2 ;  /* 0x0000000400027825 */ /* 0x001fcc00078e0002 */
[----:B-1----:R-:W3:Y:S01]  /*0120*/  LDG.E.CONSTANT R2, desc[UR10][R2.64] ;  /* 0x0000000a02027981 */ /* 0x002ee2000c1e9900 */
[----:B--2---:R-:W-:Y:S02]  /*0130*/  ISETP.GT.AND P0, PT, R5, RZ, PT ;  /* 0x000000ff0500720c */ /* 0x004fe40003f04270 */
[----:B---3--:R-:W-:-:S11]  /*0140*/  IADD3 R18, PT, PT, R2, -0x1, R5 ;  /* 0xffffffff02127810 */ /* 0x008fd60007ffe005 */
[----:B------:R-:W-:Y:S05]  /*0150*/  @P0 BRA `(.L_x_0) ;  /* 0x0000000000340947 */ /* 0x000fea0003800000 */
[----:B------:R-:W0:Y:S01]  /*0160*/  LDC.64 R4, c[0x0][0x3a0] ;  /* 0x0000e800ff047b82 */ /* 0x000e220000000a00 */
[----:B------:R-:W1:Y:S01]  /*0170*/  LDCU UR4, c[0x0][0x38c] ;  /* 0x00007180ff0477ac */ /* 0x000e620008000800 */
[----:B------:R-:W2:Y:S02]  /*0180*/  LDCU UR5, c[0x0][0x390] ;  /* 0x00007200ff0577ac */ /* 0x000ea40008000800 */
.L_x_1:
[C---:B------:R-:W-:Y:S01]  /*0190*/  ISETP.GE.AND P0, PT, R17.reuse, R18, PT ;  /* 0x000000121100720c */ /* 0x040fe20003f06270 */
[----:B-1----:R-:W-:Y:S01]  /*01a0*/  IMAD R3, R17, UR4, R0 ;  /* 0x0000000411037c24 */ /* 0x002fe2000f8e0200 */
[----:B------:R-:W-:-:S03]  /*01b0*/  IADD3 R17, PT, PT, R16, R17, RZ ;  /* 0x0000001110117210 */ /* 0x000fc60007ffe0ff */
[----:B0-----:R-:W-:-:S08]  /*01c0*/  IMAD.WIDE R2, R3, 0x4, R4 ;  /* 0x0000000403027825 */ /* 0x001fd000078e0204 */
[----:B------:R-:W-:-:S05]  /*01d0*/  @!P0 MOV R7, 0x7fffffff ;  /* 0x7fffffff00078802 */ /* 0x000fca0000000f00 */
[----:B------:R3:W-:Y:S04]  /*01e0*/  @!P0 STG.E desc[UR10][R2.64], R7 ;  /* 0x0000000702008986 */ /* 0x0007e8000c10190a */
[----:B------:R3:W-:Y:S01]  /*01f0*/  @P0 STG.E desc[UR10][R2.64], RZ ;  /* 0x000000ff02000986 */ /* 0x0007e2000c10190a */
[----:B--2---:R-:W-:-:S13]  /*0200*/  ISETP.GE.AND P0, PT, R17, UR5, PT ;  /* 0x0000000511007c0c */ /* 0x004fda000bf06270 */
[----:B---3--:R-:W-:Y:S05]  /*0210*/  @!P0 BRA `(.L_x_1) ;  /* 0xfffffffc00dc8947 */ /* 0x008fea000383ffff */
[----:B------:R-:W-:Y:S05]  /*0220*/  EXIT ;  /* 0x000000000000794d */ /* 0x000fea0003800000 */
.L_x_0:
[C---:B------:R-:W-:Y:S02]  /*0230*/  LOP3.LUT R19, R5.reuse, 0x7ffffff8, RZ, 0xc0, !PT ;  /* 0x7ffffff805137812 */ /* 0x040fe400078ec0ff */
[----:B------:R-:W-:Y:S02]  /*0240*/  LOP3.LUT R20, R5, 0x7, RZ, 0xc0, !PT ;  /* 0x0000000705147812 */ /* 0x000fe400078ec0ff */
[----:B------:R-:W-:-:S07]  /*0250*/  IADD3 R21, PT, PT, -R19, RZ, RZ ;  /* 0x000000ff13157210 */ /* 0x000fce0007ffe1ff */
.L_x_8:
[----:B0-----:R-:W0:Y:S01]  /*0260*/  LDC R23, c[0x0][0x38c] ;  /* 0x0000e300ff177b82 */ /* 0x001e220000000800 */
[C---:B------:R-:W-:Y:S01]  /*0270*/  ISETP.GE.AND P0, PT, R17.reuse, R18, PT ;  /* 0x000000121100720c */ /* 0x040fe20003f06270 */
[----:B------:R-:W-:Y:S01]  /*0280*/  BSSY.RECONVERGENT B0, `(.L_x_2) ;  /* 0x0000065000007945 */ /* 0x000fe20003800200 */
[----:B0-----:R-:W-:-:S11]  /*0290*/  IMAD R22, R17, R23, R0 ;  /* 0x0000001711167224 */ /* 0x001fd600078e0200 */
[----:B-1----:R-:W-:Y:S05]  /*02a0*/  @!P0 BRA `(.L_x_3) ;  /* 0x0000000400788947 */ /* 0x002fea0003800000 */
[----:B------:R-:W0:Y:S01]  /*02b0*/  LDC R2, c[0x0][0x388] ;  /* 0x0000e200ff027b82 */ /* 0x000e220000000800 */
[----:B------:R-:W-:Y:S01]  /*02c0*/  HFMA2 R27, -RZ, RZ, 0, 0 ;  /* 0x00000000ff1b7431 */ /* 0x000fe200000001ff */
[----:B------:R-:W-:Y:S02]  /*02d0*/  MOV R4, RZ ;  /* 0x000000ff00047202 */ /* 0x000fe40000000f00 */
[----:B0-----:R-:W-:Y:S02]  /*02e0*/  ISETP.GE.U32.AND P0, PT, R2, 0x8, PT ;  /* 0x000000080200780c */ /* 0x001fe40003f06070 */
[----:B------:R-:W-:-:S11]  /*02f0*/  IADD3 R25, PT, PT, R17, 0x1, -R2 ;  /* 0x0000000111197810 */ /* 0x000fd60007ffe802 */
[----:B------:R-:W-:Y:S05]  /*0300*/  @!P0 BRA `(.L_x_4) ;  /* 0x00000000009c8947 */ /* 0x000fea0003800000 */
[----:B------:R-:W-:Y:S01]  /*0310*/  IMAD R24, R25, R23, R0 ;  /* 0x0000001719187224 */ /* 0x000fe200078e0200 */
[----:B------:R-:W-:Y:S01]  /*0320*/  MOV R27, RZ ;  /* 0x000000ff001b7202 */ /* 0x000fe20000000f00 */
[----:B------:R-:W-:Y:S01]  /*0330*/  UMOV UR12, 0x10 ;  /* 0x00000010000c7882 */ /* 0x000fe20000000000 */
[----:B------:R-:W-:-:S07]  /*0340*/  MOV R26, R21 ;  /* 0x00000015001a7202 */ /* 0x000fce0000000f00 */
.L_x_5:
[----:B------:R-:W0:Y:S01]  /*0350*/  LDC.64 R10, c[0x0][0x380] ;  /* 0x0000e000ff0a7b82 */ /* 0x000e220000000a00 */
[----:B------:R-:W1:Y:S01]  /*0360*/  LDCU.64 UR4, c[0x3][UR12+-0x10] ;  /* 0x00fffe000c0477ac */ /* 0x000e620008000a00 */
[----:B------:R-:W2:Y:S01]  /*0370*/  LDCU.64 UR6, c[0x3][UR12+-0x8] ;  /* 0x00ffff000c0677ac */ /* 0x000ea20008000a00 */
[----:B------:R-:W3:Y:S01]  /*0380*/  LDCU.64 UR8, c[0x3][UR12] ;  /* 0x00c000000c0877ac */ /* 0x000ee20008000a00 */
[----:B0-----:R-:W-:-:S05]  /*0390*/  IMAD.WIDE R10, R24, 0x4, R10 ;  /* 0x00000004180a7825 */ /* 0x001fca00078e020a */
[----:B------:R0:W1:Y:S01]  /*03a0*/  LDG.E.CONSTANT R28, desc[UR10][R10.64] ;  /* 0x0000000a0a1c7981 */ /* 0x000062000c1e9900 */
[----:B------:R-:W-:-:S04]  /*03b0*/  IMAD.WIDE R4, R23, 0x4, R10 ;  /* 0x0000000417047825 */ /* 0x000fc800078e020a */
[C---:B------:R-:W-:Y:S02]  /*03c0*/  IMAD.WIDE R2, R23.reuse, 0x4, R4 ;  /* 0x0000000417027825 */ /* 0x040fe400078e0204 */
[----:B------:R-:W4:Y:S02]  /*03d0*/  LDG.E.CONSTANT R4, desc[UR10][R4.64] ;  /* 0x0000000a04047981 */ /* 0x000f24000c1e9900 */
[C---:B------:R-:W-:Y:S02]  /*03e0*/  IMAD.WIDE R6, R23.reuse, 0x4, R2 ;  /* 0x0000000417067825 */ /* 0x040fe400078e0202 */
[----:B------:R-:W2:Y:S02]  /*03f0*/  LDG.E.CONSTANT R2, desc[UR10][R2.64] ;  /* 0x0000000a02027981 */ /* 0x000ea4000c1e9900 */
[C---:B------:R-:W-:Y:S02]  /*0400*/  IMAD.WIDE R8, R23.reuse, 0x4, R6 ;  /* 0x0000000417087825 */ /* 0x040fe400078e0206 */
[----:B------:R-:W5:Y:S02]  /*0410*/  LDG.E.CONSTANT R6, desc[UR10][R6.64] ;  /* 0x0000000a06067981 */ /* 0x000f64000c1e9900 */
[----:B------:R-:W-:-:S02]  /*0420*/  IMAD.WIDE R12, R23, 0x4, R8 ;  /* 0x00000004170c7825 */ /* 0x000fc400078e0208 */
[----:B------:R-:W3:Y:S02]  /*0430*/  LDG.E.CONSTANT R8, desc[UR10][R8.64] ;  /* 0x0000000a08087981 */ /* 0x000ee4000c1e9900 */
[C---:B------:R-:W-:Y:S02]  /*0440*/  IMAD.WIDE R14, R23.reuse, 0x4, R12 ;  /* 0x00000004170e7825 */ /* 0x040fe400078e020c */
[----:B------:R-:W3:Y:S02]  /*0450*/  LDG.E.CONSTANT R12, desc[UR10][R12.64] ;  /* 0x0000000a0c0c7981 */ /* 0x000ee4000c1e9900 */
[----:B0-----:R-:W-:Y:S02]  /*0460*/  IMAD.WIDE R10, R23, 0x4, R14 ;  /* 0x00000004170a7825 */ /* 0x001fe400078e020e */
[----:B------:R-:W3:Y:S04]  /*0470*/  LDG.E.CONSTANT R29, desc[UR10][R14.64] ;  /* 0x0000000a0e1d7981 */ /* 0x000ee8000c1e9900 */
[----:B------:R-:W3:Y:S01]  /*0480*/  LDG.E.CONSTANT R11, desc[UR10][R10.64] ;  /* 0x0000000a0a0b7981 */ /* 0x000ee2000c1e9900 */
[----:B------:R-:W-:-:S04]  /*0490*/  IADD3 R26, PT, PT, R26, 0x8, RZ ;  /* 0x000000081a1a7810 */ /* 0x000fc80007ffe0ff */
[----:B------:R-:W-:Y:S02]  /*04a0*/  ISETP.NE.AND P0, PT, R26, RZ, PT ;  /* 0x000000ff1a00720c */ /* 0x000fe40003f05270 */
[----:B------:R-:W-:Y:S01]  /*04b0*/  LEA R24, R23, R24, 0x3 ;  /* 0x0000001817187211 */ /* 0x000fe200078e18ff */
[----:B-1----:R-:W-:-:S04]  /*04c0*/  FFMA R27, R28, UR4, R27 ;  /* 0x000000041c1b7c23 */ /* 0x002fc8000800001b */
[----:B----4-:R-:W-:Y:S01]  /*04d0*/  FFMA R27, R4, UR5, R27 ;  /* 0x00000005041b7c23 */ /* 0x010fe2000800001b */
[----:B------:R-:W0:Y:S03]  /*04e0*/  LDCU.64 UR4, c[0x3][UR12+0x8] ;  /* 0x00c001000c0477ac */ /* 0x000e260008000a00 */
[----:B--2---:R-:W-:-:S04]  /*04f0*/  FFMA R27, R2, UR6, R27 ;  /* 0x00000006021b7c23 */ /* 0x004fc8000800001b */
[----:B-----5:R-:W-:-:S04]  /*0500*/  FFMA R27, R6, UR7, R27 ;  /* 0x00000007061b7c23 */ /* 0x020fc8000800001b */
[----:B---3--:R-:W-:-:S04]  /*0510*/  FFMA R27, R8, UR8, R27 ;  /* 0x00000008081b7c23 */ /* 0x008fc8000800001b */
[----:B------:R-:W-:Y:S01]  /*0520*/  FFMA R12, R12, UR9, R27 ;  /* 0x000000090c0c7c23 */ /* 0x000fe2000800001b */
[----:B------:R-:W-:-:S03]  /*0530*/  UIADD3 UR12, UPT, UPT, UR12, 0x20, URZ ;  /* 0x000000200c0c7890 */ /* 0x000fc6000fffe0ff */
[----:B0-----:R-:W-:-:S04]  /*0540*/  FFMA R12, R29, UR4, R12 ;  /* 0x000000041d0c7c23 */ /* 0x001fc8000800000c */
[----:B------:R-:W-:Y:S01]  /*0550*/  FFMA R27, R11, UR5, R12 ;  /* 0x000000050b1b7c23 */ /* 0x000fe2000800000c */
[----:B------:R-:W-:Y:S06]  /*0560*/  @P0 BRA `(.L_x_5) ;  /* 0xfffffffc00780947 */ /* 0x000fec000383ffff */
[----:B------:R-:W-:-:S07]  /*0570*/  MOV R4, R19 ;  /* 0x0000001300047202 */ /* 0x000fce0000000f00 */
.L_x_4:
[----:B------:R-:W-:-:S13]  /*0580*/  ISETP.NE.AND P0, PT, R20, RZ, PT ;  /* 0x000000ff1400720c */ /* 0x000fda0003f05270 */
[----:B------:R-:W-:Y:S05]  /*0590*/  @!P0 BRA `(.L_x_6) ;  /* 0x0000000000ac8947 */ /* 0x000fea0003800000 */
[----:B------:R-:W0:Y:S01]  /*05a0*/  LDC.64 R2, c[0x0][0x380] ;  /* 0x0000e000ff027b82 */ /* 0x000e220000000a00 */
[----:B------:R-:W-:-:S05]  /*05b0*/  IADD3 R25, PT, PT, R25, R4, RZ ;  /* 0x0000000419197210 */ /* 0x000fca0007ffe0ff */
[----:B------:R-:W-:-:S04]  /*05c0*/  IMAD R25, R25, R23, R0 ;  /* 0x0000001719197224 */ /* 0x000fc800078e0200 */
[----:B0-----:R-:W-:-:S05]  /*05d0*/  IMAD.WIDE R2, R25, 0x4, R2 ;  /* 0x0000000419027825 */ /* 0x001fca00078e0202 */
[----:B------:R-:W2:Y:S01]  /*05e0*/  LDG.E.CONSTANT R6, desc[UR10][R2.64] ;  /* 0x0000000a02067981 */ /* 0x000ea2000c1e9900 */
[----:B------:R-:W-:Y:S02]  /*05f0*/  SHF.L.U32 R4, R4, 0x2, RZ ;  /* 0x0000000204047819 */ /* 0x000fe400000006ff */
[----:B------:R-:W-:Y:S02]  /*0600*/  ISETP.NE.AND P0, PT, R20, 0x1, PT ;  /* 0x000000011400780c */ /* 0x000fe40003f05270 */
[----:B------:R-:W2:Y:S02]  /*0610*/  LDC R5, c[0x3][R4] ;  /* 0x00c0000004057b82 */ /* 0x000ea40000000800 */
[----:B--2---:R-:W-:-:S09]  /*0620*/  FFMA R27, R6, R5, R27 ;  /* 0x00000005061b7223 */ /* 0x004fd2000000001b */
[----:B------:R-:W-:Y:S05]  /*0630*/  @!P0 BRA `(.L_x_6) ;  /* 0x0000000000848947 */ /* 0x000fea0003800000 */
[----:B------:R-:W-:-:S05]  /*0640*/  IMAD.WIDE R2, R23, 0x4, R2 ;  /* 0x0000000417027825 */ /* 0x000fca00078e0202 */
[----:B------:R-:W2:Y:S01]  /*0650*/  LDG.E.CONSTANT R6, desc[UR10][R2.64] ;  /* 0x0000000a02067981 */ /* 0x000ea2000c1e9900 */
[----:B------:R-:W2:Y:S01]  /*0660*/  LDC R5, c[0x3][R4+0x4] ;  /* 0x00c0010004057b82 */ /* 0x000ea20000000800 */
[----:B------:R-:W-:Y:S01]  /*0670*/  ISETP.NE.AND P0, PT, R20, 0x2, PT ;  /* 0x000000021400780c */ /* 0x000fe20003f05270 */
[----:B--2---:R-:W-:-:S12]  /*0680*/  FFMA R27, R6, R5, R27 ;  /* 0x00000005061b7223 */ /* 0x004fd8000000001b */
        /* <DEDUP_REMOVED lines=19> */
[----:B------:R-:W-:Y:S01]  /*07c0*/  ISETP.NE.AND P0, PT, R20, 0x6, PT ;  /* 0x000000061400780c */ /* 0x000fe20003f05270 */
[----:B------:R-:W-:-:S12]  /*07d0*/  IMAD.WIDE R6, R23, 0x4, R2 ;  /* 0x0000000417067825 */ /* 0x000fd800078e0202 */
[----:B------:R-:W-:Y:S02]  /*07e0*/  @P0 IMAD.WIDE R2, R23, 0x4, R6 ;  /* 0x0000000417020825 */ /* 0x000fe400078e0206 */
[----:B------:R-:W2:Y:S04]  /*07f0*/  LDG.E.CONSTANT R6, desc[UR10][R6.64] ;  /* 0x0000000a06067981 */ /* 0x000ea8000c1e9900 */
[----:B------:R-:W3:Y:S01]  /*0800*/  @P0 LDG.E.CONSTANT R2, desc[UR10][R2.64] ;  /* 0x0000000a02020981 */ /* 0x000ee2000c1e9900 */
[----:B------:R-:W2:Y:S08]  /*0810*/  LDC R5, c[0x3][R4+0x14] ;  /* 0x00c0050004057b82 */ /* 0x000eb00000000800 */
[----:B------:R-:W3:Y:S01]  /*0820*/  @P0 LDC R8, c[0x3][R4+0x18] ;  /* 0x00c0060004080b82 */ /* 0x000ee20000000800 */
[----:B--2---:R-:W-:-:S04]  /*0830*/  FFMA R27, R6, R5, R27 ;  /* 0x00000005061b7223 */ /* 0x004fc8000000001b */
[----:B---3--:R-:W-:-:S07]  /*0840*/  @P0 FFMA R27, R2, R8, R27 ;  /* 0x00000008021b0223 */ /* 0x008fce000000001b */
.L_x_6:
[----:B------:R-:W0:Y:S02]  /*0850*/  LDC.64 R2, c[0x0][0x3a0] ;  /* 0x0000e800ff027b82 */ /* 0x000e240000000a00 */
[----:B0-----:R-:W-:-:S05]  /*0860*/  IMAD.WIDE R22, R22, 0x4, R2 ;  /* 0x0000000416167825 */ /* 0x001fca00078e0202 */
[----:B------:R0:W-:Y:S01]  /*0870*/  STG.E desc[UR10][R22.64], R27 ;  /* 0x0000001b16007986 */ /* 0x0001e2000c10190a */
[----:B------:R-:W-:Y:S05]  /*0880*/  BRA `(.L_x_7) ;  /* 0x0000000000107947 */ /* 0x000fea0003800000 */
.L_x_3:
[----:B------:R-:W0:Y:S01]  /*0890*/  LDC.64 R2, c[0x0][0x3a0] ;  /* 0x0000e800ff027b82 */ /* 0x000e220000000a00 */
[----:B------:R-:W-:Y:S01]  /*08a0*/  MOV R5, 0x7fffffff ;  /* 0x7fffffff00057802 */ /* 0x000fe20000000f00 */
[----:B0-----:R-:W-:-:S05]  /*08b0*/  IMAD.WIDE R2, R22, 0x4, R2 ;  /* 0x0000000416027825 */ /* 0x001fca00078e0202 */
[----:B------:R1:W-:Y:S02]  /*08c0*/  STG.E desc[UR10][R2.64], R5 ;  /* 0x0000000502007986 */ /* 0x0003e4000c10190a */
.L_x_7:
[----:B------:R-:W-:Y:S05]  /*08d0*/  BSYNC.RECONVERGENT B0 ;  /* 0x0000000000007941 */ /* 0x000fea0003800200 */
.L_x_2:
[----:B------:R-:W2:Y:S01]  /*08e0*/  LDCU UR4, c[0x0][0x390] ;  /* 0x00007200ff0477ac */ /* 0x000ea20008000800 */
[----:B------:R-:W-:-:S04]  /*08f0*/  IADD3 R17, PT, PT, R16, R17, RZ ;  /* 0x0000001110117210 */ /* 0x000fc80007ffe0ff */
[----:B--2---:R-:W-:-:S13]  /*0900*/  ISETP.GE.AND P0, PT, R17, UR4, PT ;  /* 0x0000000411007c0c */ /* 0x004fda000bf06270 */
[----:B------:R-:W-:Y:S05]  /*0910*/  @!P0 BRA `(.L_x_8) ;  /* 0xfffffff800508947 */ /* 0x000fea000383ffff */
[----:B------:R-:W-:Y:S05]  /*0920*/  EXIT ;  /* 0x000000000000794d */ /* 0x000fea0003800000 */
.L_x_9:
[----:B------:R-:W-:-:S00]  /*0930*/  BRA `(.L_x_9) ;  /* 0xfffffffc00fc7947 */ /* 0x000fc0000383ffff */
[----:B------:R-:W-:-:S00]  /*0940*/  NOP ;  /* 0x0000000000007918 */ /* 0x000fc00000000000 */
        /* <DEDUP_REMOVED lines=11> */
.L_x_134:


//--------------------- .text.pwma_ms1p_tiled_f32_tx128_ty4 --------------------------
	.section	.text.pwma_ms1p_tiled_f32_tx128_ty4,"ax",@progbits
	.align	128
        .global         pwma_ms1p_tiled_f32_tx128_ty4
        .type           pwma_ms1p_tiled_f32_tx128_ty4,@function
        .size           pwma_ms1p_tiled_f32_tx128_ty4,(.L_x_135 - pwma_ms1p_tiled_f32_tx128_ty4)
        .other          pwma_ms1p_tiled_f32_tx128_ty4,@"STO_CUDA_ENTRY STV_DEFAULT"
pwma_ms1p_tiled_f32_tx128_ty4:
.text.pwma_ms1p_tiled_f32_tx128_ty4:
[----:B------:R-:W-:Y:S01]  /*0000*/  LDC R1, c[0x0][0x37c] ;  /* 0x0000df00ff017b82 */ /* 0x000fe20000000800 */
[----:B------:R-:W0:Y:S07]  /*0010*/  S2R R22, SR_CTAID.X ;  /* 0x0000000000167919 */ /* 0x000e2e0000002500 */
[----:B------:R-:W1:Y:S08]  /*0020*/  S2UR UR4, SR_CTAID.Y ;  /* 0x00000000000479c3 */ /* 0x000e700000002600 */
[----:B------:R-:W2:Y:S01]  /*0030*/  LDC.64 R18, c[0x0][0x398] ;  /* 0x0000e600ff127b82 */ /* 0x000ea20000000a00 */
[----:B-1----:R-:W-:Y:S01]  /*0040*/  USHF.L.U32 UR4, UR4, 0x2, URZ ;  /* 0x0000000204047899 */ /* 0x002fe200080006ff */
[----:B0-----:R-:W-:-:S05]  /*0050*/  IMAD.SHL.U32 R22, R22, 0x80, RZ ;  /* 0x0000008016167824 */ /* 0x001fca00078e00ff */
[----:B--2---:R-:W-:-:S04]  /*0060*/  ISETP.LE.AND P0, PT, R18, UR4, PT ;  /* 0x0000000412007c0c */ /* 0x004fc8000bf03270 */
[----:B------:R-:W-:-:S13]  /*0070*/  ISETP.GE.OR P0, PT, R22, R19, P0 ;  /* 0x000000131600720c */ /* 0x000fda0000706670 */
[----:B------:R-:W-:Y:S05]  /*0080*/  @P0 EXIT ;  /* 0x000000000000094d */ /* 0x000fea0003800000 */
[----:B------:R-:W0:Y:S01]  /*0090*/  LDCU UR10, c[0x0][0x388] ;  /* 0x00007100ff0a77ac */ /* 0x000e220008000800 */
[----:B------:R-:W1:Y:S01]  /*00a0*/  LDC R0, c[0x0][0x390] ;  /* 0x0000e400ff007b82 */ /* 0x000e620000000800 */
[----:B------:R-:W-:Y:S01]  /*00b0*/  BSSY.RECONVERGENT B0, `(.L_x_10) ;  /* 0x00000c6000007945 */ /* 0x000fe20003800200 */
[----:B------:R-:W2:Y:S01]  /*00c0*/  LDCU.64 UR8, c[0x0][0x358] ;  /* 0x00006b00ff0877ac */ /* 0x000ea20008000a00 */
[----:B0-----:R-:W-:Y:S01]  /*00d0*/  ULOP3.LUT UP0, URZ, UR10, 0xf, URZ, 0xc0, !UPT ;  /* 0x0000000f0aff7892 */ /* 0x001fe2000f80c0ff */
[----:B-1----:R-:W-:-:S08]  /*00e0*/  VIADD R2, R0, 0x7f ;  /* 0x0000007f00027836 */ /* 0x002fd00000000000 */
[----:B--2---:R-:W-:Y:S05]  /*00f0*/  BRA.U UP0, `(.L_x_11) ;  /* 0x0000000900b47547 */ /* 0x004fea000b800000 */
[----:B------:R-:W0:Y:S01]  /*0100*/  S2R R3, SR_TID.Y ;  /* 0x0000000000037919 */ /* 0x000e220000002200 */
[----:B------:R-:W0:Y:S01]  /*0110*/  LDCU UR7, c[0x0][0x360] ;  /* 0x00006c00ff0777ac */ /* 0x000e220008000800 */
[----:B------:R-:W-:Y:S01]  /*0120*/  SHF.R.S32.HI R17, RZ, 0x2, R0 ;  /* 0x00000002ff117819 */ /* 0x000fe20000011400 */
[----:B------:R-:W-:Y:S01]  /*0130*/  BSSY.RECONVERGENT B1, `(.L_x_12) ;  /* 0x0000060000017945 */ /* 0x000fe20003800200 */
[----:B------:R-:W0:Y:S02]  /*0140*/  S2R R16, SR_TID.X ;  /* 0x0000000000107919 */ /* 0x000e240000002100 */
[----:B0-----:R-:W-:-:S05]  /*0150*/  IMAD R21, R3, UR7, R16 ;  /* 0x0000000703157c24 */ /* 0x001fca000f8e0210 */
[----:B------:R-:W-:-:S13]  /*0160*/  ISETP.GE.AND P0, PT, R21, R17, PT ;  /* 0x000000111500720c */ /* 0x000fda0003f06270 */
[----:B------:R-:W-:Y:S05]  /*0170*/  @P0 BRA `(.L_x_13) ;  /* 0x00000004006c0947 */ /* 0x000fea0003800000 */
[----:B------:R-:W0:Y:S01]  /*0180*/  LDC R6, c[0x0][0x364] ;  /* 0x0000d900ff067b82 */ /* 0x000e220000000800 */
[----:B------:R-:W-:Y:S01]  /*0190*/  BSSY.RECONVERGENT B2, `(.L_x_14) ;  /* 0x0000039000027945 */ /* 0x000fe20003800200 */
[----:B0-----:R-:W-:-:S04]  /*01a0*/  IMAD R20, R6, UR7, RZ ;  /* 0x0000000706147c24 */ /* 0x001fc8000f8e02ff */
[----:B------:R-:W0:Y:S01]  /*01b0*/  I2F.U32.RP R10, R20 ;  /* 0x00000014000a7306 */ /* 0x000e220000209000 */
[--C-:B------:R-:W-:Y:S01]  /*01c0*/  IMAD.IADD R8, R21, 0x1, R20.reuse ;  /* 0x0000000115087824 */ /* 0x100fe200078e0214 */
[----:B------:R-:W-:Y:S01]  /*01d0*/  ISETP.NE.U32.AND P2, PT, R20, RZ, PT ;  /* 0x000000ff1400720c */ /* 0x000fe20003f45070 */
[----:B------:R-:W-:-:S03]  /*01e0*/  IMAD.MOV R11, RZ, RZ, -R20 ;  /* 0x000000ffff0b7224 */ /* 0x000fc600078e0a14 */
[----:B------:R-:W-:Y:S02]  /*01f0*/  ISETP.GE.U32.AND P0, PT, R8, R17, PT ;  /* 0x000000110800720c */ /* 0x000fe40003f06070 */
[----:B------:R-:W-:Y:S02]  /*0200*/  VIMNMX.U32 R7, PT, PT, R17, R8, !PT ;  /* 0x0000000811077248 */ /* 0x000fe40007fe0000 */
[----:B------:R-:W-:-:S04]  /*0210*/  SEL R9, RZ, 0x1, P0 ;  /* 0x00000001ff097807 */ /* 0x000fc80000000000 */
[----:B------:R-:W-:Y:S01]  /*0220*/  IADD3 R7, PT, PT, R7, -R8, -R9 ;  /* 0x8000000807077210 */ /* 0x000fe20007ffe809 */
[----:B0-----:R-:W0:Y:S02]  /*0230*/  MUFU.RCP R10, R10 ;  /* 0x0000000a000a7308 */ /* 0x001e240000001000 */
[----:B0-----:R-:W-:-:S06]  /*0240*/  IADD3 R4, PT, PT, R10, 0xffffffe, RZ ;  /* 0x0ffffffe0a047810 */ /* 0x001fcc0007ffe0ff */
[----:B------:R0:W1:Y:S02]  /*0250*/  F2I.FTZ.U32.TRUNC.NTZ R5, R4 ;  /* 0x0000000400057305 */ /* 0x000064000021f000 */
[----:B0-----:R-:W-:Y:S02]  /*0260*/  HFMA2 R4, -RZ, RZ, 0, 0 ;  /* 0x00000000ff047431 */ /* 0x001fe400000001ff */
[----:B-1----:R-:W-:-:S04]  /*0270*/  IMAD R11, R11, R5, RZ ;  /* 0x000000050b0b7224 */ /* 0x002fc800078e02ff */
[----:B------:R-:W-:-:S06]  /*0280*/  IMAD.HI.U32 R10, R5, R11, R4 ;  /* 0x0000000b050a7227 */ /* 0x000fcc00078e0004 */
[----:B------:R-:W-:-:S04]  /*0290*/  IMAD.HI.U32 R10, R10, R7, RZ ;  /* 0x000000070a0a7227 */ /* 0x000fc800078e00ff */
[----:B------:R-:W-:-:S04]  /*02a0*/  IMAD.MOV R4, RZ, RZ, -R10 ;  /* 0x000000ffff047224 */ /* 0x000fc800078e0a0a */
[----:B------:R-:W-:-:S05]  /*02b0*/  IMAD R7, R20, R4, R7 ;  /* 0x0000000414077224 */ /* 0x000fca00078e0207 */
[----:B------:R-:W-:-:S13]  /*02c0*/  ISETP.GE.U32.AND P0, PT, R7, R20, PT ;  /* 0x000000140700720c */ /* 0x000fda0003f06070 */
[----:B------:R-:W-:Y:S01]  /*02d0*/  @P0 IMAD.IADD R7, R7, 0x1, -R20 ;  /* 0x0000000107070824 */ /* 0x000fe200078e0a14 */
[----:B------:R-:W-:-:S04]  /*02e0*/  @P0 IADD3 R10, PT, PT, R10, 0x1, RZ ;  /* 0x000000010a0a0810 */ /* 0x000fc80007ffe0ff */
[----:B------:R-:W-:-:S13]  /*02f0*/  ISETP.GE.U32.AND P1, PT, R7, R20, PT ;  /* 0x000000140700720c */ /* 0x000fda0003f26070 */
[----:B------:R-:W-:Y:S01]  /*0300*/  @P1 VIADD R10, R10, 0x1 ;  /* 0x000000010a0a1836 */ /* 0x000fe20000000000 */
[----:B------:R-:W-:-:S05]  /*0310*/  @!P2 LOP3.LUT R10, RZ, R20, RZ, 0x33, !PT ;  /* 0x00000014ff0aa212 */ /* 0x000fca00078e33ff */
[----:B------:R-:W-:-:S05]  /*0320*/  IMAD.IADD R7, R9, 0x1, R10 ;  /* 0x0000000109077824 */ /* 0x000fca00078e020a */
[C---:B------:R-:W-:Y:S02]  /*0330*/  LOP3.LUT R4, R7.reuse, 0x3, RZ, 0xc0, !PT ;  /* 0x0000000307047812 */ /* 0x040fe400078ec0ff */
[----:B------:R-:W-:Y:S02]  /*0340*/  ISETP.GE.U32.AND P0, PT, R7, 0x3, PT ;  /* 0x000000030700780c */ /* 0x000fe40003f06070 */
[----:B------:R-:W-:-:S13]  /*0350*/  ISETP.NE.AND P1, PT, R4, 0x3, PT ;  /* 0x000000030400780c */ /* 0x000fda0003f25270 */
[----:B------:R-:W-:Y:S05]  /*0360*/  @!P1 BRA `(.L_x_15) ;  /* 0x00000000006c9947 */ /* 0x000fea0003800000 */
[----:B------:R-:W0:Y:S01]  /*0370*/  S2UR UR6, SR_CgaCtaId ;  /* 0x00000000000679c3 */ /* 0x000e220000008800 */
[----:B------:R-:W1:Y:S01]  /*0380*/  LDCU UR11, c[0x0][0x38c] ;  /* 0x00007180ff0b77ac */ /* 0x000e620008000800 */
[----:B------:R-:W-:Y:S01]  /*0390*/  IMAD.MOV.U32 R4, RZ, RZ, R16 ;  /* 0x000000ffff047224 */ /* 0x000fe200078e0010 */
[----:B------:R-:W-:Y:S01]  /*03a0*/  IADD3 R7, PT, PT, R7, 0x1, RZ ;  /* 0x0000000107077810 */ /* 0x000fe20007ffe0ff */
[----:B------:R-:W-:Y:S01]  /*03b0*/  IMAD.MOV.U32 R5, RZ, RZ, RZ ;  /* 0x000000ffff057224 */ /* 0x000fe200078e00ff */
[----:B------:R-:W-:Y:S01]  /*03c0*/  UMOV UR5, 0x400 ;  /* 0x0000040000057882 */ /* 0x000fe20000000000 */
[----:B------:R-:W-:Y:S01]  /*03d0*/  IMAD.WIDE.U32 R8, R6, UR7, RZ ;  /* 0x0000000706087c25 */ /* 0x000fe2000f8e00ff */
[----:B------:R-:W-:-:S03]  /*03e0*/  LOP3.LUT R7, R7, 0x3, RZ, 0xc0, !PT ;  /* 0x0000000307077812 */ /* 0x000fc600078ec0ff */
[----:B------:R-:W-:Y:S01]  /*03f0*/  IMAD.WIDE.U32 R4, R3, UR7, R4 ;  /* 0x0000000703047c25 */ /* 0x000fe2000f8e0004 */
[----:B------:R-:W-:Y:S02]  /*0400*/  SHF.L.U64.HI R15, R8, 0x4, R9 ;  /* 0x00000004080f7819 */ /* 0x000fe40000010209 */
[----:B------:R-:W-:Y:S02]  /*0410*/  IADD3 R10, PT, PT, -R7, RZ, RZ ;  /* 0x000000ff070a7210 */ /* 0x000fe40007ffe1ff */
[----:B------:R-:W-:-:S04]  /*0420*/  LEA R13, P1, R4, UR10, 0x4 ;  /* 0x0000000a040d7c11 */ /* 0x000fc8000f8220ff */
[----:B-1----:R-:W-:Y:S01]  /*0430*/  LEA.HI.X R12, R4, UR11, R5, 0x4, P1 ;  /* 0x0000000b040c7c11 */ /* 0x002fe200088f2405 */
[----:B------:R-:W-:Y:S01]  /*0440*/  IMAD R5, R7, R6, R3 ;  /* 0x0000000607057224 */ /* 0x000fe200078e0203 */
[----:B0-----:R-:W-:-:S06]  /*0450*/  ULEA UR5, UR6, UR5, 0x18 ;  /* 0x0000000506057291 */ /* 0x001fcc000f8ec0ff */
[----:B------:R-:W-:Y:S01]  /*0460*/  LEA R11, R21, UR5, 0x4 ;  /* 0x00000005150b7c11 */ /* 0x000fe2000f8e20ff */
[----:B------:R-:W-:-:S07]  /*0470*/  IMAD R21, R5, UR7, R16 ;  /* 0x0000000705157c24 */ /* 0x000fce000f8e0210 */
.L_x_16:
[----:B------:R-:W-:Y:S02]  /*0480*/  IMAD.MOV.U32 R4, RZ, RZ, R13 ;  /* 0x000000ffff047224 */ /* 0x000fe400078e000d */
[----:B------:R-:W-:-:S06]  /*0490*/  IMAD.MOV.U32 R5, RZ, RZ, R12 ;  /* 0x000000ffff057224 */ /* 0x000fcc00078e000c */
[----:B------:R-:W2:Y:S01]  /*04a0*/  LDG.E.128 R4, desc[UR8][R4.64] ;  /* 0x0000000804047981 */ /* 0x000ea2000c1e1d00 */
[----:B------:R-:W-:Y:S02]  /*04b0*/  IADD3 R10, PT, PT, R10, 0x1, RZ ;  /* 0x000000010a0a7810 */ /* 0x000fe40007ffe0ff */
[----:B------:R-:W-:Y:S02]  /*04c0*/  LEA R13, P2, R8, R13, 0x4 ;  /* 0x0000000d080d7211 */ /* 0x000fe400078420ff */
[----:B------:R-:W-:-:S03]  /*04d0*/  ISETP.NE.AND P1, PT, R10, RZ, PT ;  /* 0x000000ff0a00720c */ /* 0x000fc60003f25270 */
[----:B------:R-:W-:Y:S01]  /*04e0*/  IMAD.X R12, R12, 0x1, R15, P2 ;  /* 0x000000010c0c7824 */ /* 0x000fe200010e060f */
[----:B--2---:R0:W-:Y:S02]  /*04f0*/  STS.128 [R11], R4 ;  /* 0x000000040b007388 */ /* 0x0041e40000000c00 */
[----:B0-----:R-:W-:-:S07]  /*0500*/  IMAD R11, R20, 0x10, R11 ;  /* 0x00000010140b7824 */ /* 0x001fce00078e020b */
[----:B------:R-:W-:Y:S05]  /*0510*/  @P1 BRA `(.L_x_16) ;  /* 0xfffffffc00d81947 */ /* 0x000fea000383ffff */
.L_x_15:
[----:B------:R-:W-:Y:S05]  /*0520*/  BSYNC.RECONVERGENT B2 ;  /* 0x0000000000027941 */ /* 0x000fea0003800200 */
.L_x_14:
[----:B------:R-:W-:Y:S05]  /*0530*/  @!P0 BRA `(.L_x_13) ;  /* 0x00000000007c8947 */ /* 0x000fea0003800000 */
[----:B------:R-:W0:Y:S01]  /*0540*/  S2UR UR6, SR_CgaCtaId ;  /* 0x00000000000679c3 */ /* 0x000e220000008800 */
[----:B------:R-:W-:Y:S01]  /*0550*/  UMOV UR5, 0x400 ;  /* 0x0000040000057882 */ /* 0x000fe20000000000 */
[C---:B------:R-:W-:Y:S01]  /*0560*/  LEA R26, R20.reuse, R21, 0x1 ;  /* 0x00000015141a7211 */ /* 0x040fe200078e08ff */
[----:B------:R-:W-:Y:S02]  /*0570*/  IMAD R23, R20, 0x3, R21 ;  /* 0x0000000314177824 */ /* 0x000fe400078e0215 */
[----:B------:R-:W-:-:S03]  /*0580*/  IMAD.IADD R24, R21, 0x1, R20 ;  /* 0x0000000115187824 */ /* 0x000fc600078e0214 */
[----:B------:R-:W1:Y:S01]  /*0590*/  LDC.64 R28, c[0x0][0x388] ;  /* 0x0000e200ff1c7b82 */ /* 0x000e620000000a00 */
[----:B0-----:R-:W-:-:S06]  /*05a0*/  ULEA UR5, UR6, UR5, 0x18 ;  /* 0x0000000506057291 */ /* 0x001fcc000f8ec0ff */
[----:B------:R-:W-:-:S07]  /*05b0*/  LEA R25, R21, UR5, 0x4 ;  /* 0x0000000515197c11 */ /* 0x000fce000f8e20ff */
.L_x_17:
[----:B01----:R-:W-:-:S06]  /*05c0*/  IMAD.WIDE.U32 R10, R21, 0x10, R28 ;  /* 0x00000010150a7825 */ /* 0x003fcc00078e001c */
[----:B------:R-:W2:Y:S01]  /*05d0*/  LDG.E.128 R8, desc[UR8][R10.64] ;  /* 0x000000080a087981 */ /* 0x000ea2000c1e1d00 */
[----:B------:R-:W-:-:S04]  /*05e0*/  IMAD.WIDE.U32 R4, R24, 0x10, R28 ;  /* 0x0000001018047825 */ /* 0x000fc800078e001c */
[--C-:B------:R-:W-:Y:S02]  /*05f0*/  IMAD.WIDE.U32 R12, R23, 0x10, R28.reuse ;  /* 0x00000010170c7825 */ /* 0x100fe400078e001c */
[----:B------:R-:W3:Y:S04]  /*0600*/  LDG.E.128 R4, desc[UR8][R4.64] ;  /* 0x0000000804047981 */ /* 0x000ee8000c1e1d00 */
[----:B------:R-:W4:Y:S04]  /*0610*/  LDG.E.128 R12, desc[UR8][R12.64] ;  /* 0x000000080c0c7981 */ /* 0x000f28000c1e1d00 */
[----:B--2---:R0:W-:Y:S02]  /*0620*/  STS.128 [R25], R8 ;  /* 0x0000000819007388 */ /* 0x0041e40000000c00 */
[----:B0-----:R-:W-:-:S06]  /*0630*/  IMAD.WIDE.U32 R8, R26, 0x10, R28 ;  /* 0x000000101a087825 */ /* 0x001fcc00078e001c */
[----:B------:R-:W2:Y:S01]  /*0640*/  LDG.E.128 R8, desc[UR8][R8.64] ;  /* 0x0000000808087981 */ /* 0x000ea2000c1e1d00 */
[C---:B------:R-:W-:Y:S01]  /*0650*/  IMAD R27, R20.reuse, 0x10, R25 ;  /* 0x00000010141b7824 */ /* 0x040fe200078e0219 */
[----:B------:R-:W-:-:S04]  /*0660*/  IADD3 R21, PT, PT, R20, R21, R20 ;  /* 0x0000001514157210 */ /* 0x000fc80007ffe014 */
[----:B---3--:R0:W-:Y:S01]  /*0670*/  STS.128 [R27], R4 ;  /* 0x000000041b007388 */ /* 0x0081e20000000c00 */
[----:B------:R-:W-:-:S04]  /*0680*/  IADD3 R21, PT, PT, R20, R21, R20 ;  /* 0x0000001514157210 */ /* 0x000fc80007ffe014 */
[----:B------:R-:W-:Y:S02]  /*0690*/  ISETP.GE.AND P0, PT, R21, R17, PT ;  /* 0x000000111500720c */ /* 0x000fe40003f06270 */
[C---:B0-----:R-:W-:Y:S01]  /*06a0*/  LEA R6, R20.reuse, R25, 0x5 ;  /* 0x0000001914067211 */ /* 0x041fe200078e28ff */
[C---:B------:R-:W-:Y:S01]  /*06b0*/  IMAD R7, R20.reuse, 0x30, R25 ;  /* 0x0000003014077824 */ /* 0x040fe200078e0219 */
[C---:B------:R-:W-:Y:S01]  /*06c0*/  LEA R24, R20.reuse, R24, 0x2 ;  /* 0x0000001814187211 */ /* 0x040fe200078e10ff */
[C---:B------:R-:W-:Y:S02]  /*06d0*/  IMAD R26, R20.reuse, 0x4, R26 ;  /* 0x00000004141a7824 */ /* 0x040fe400078e021a */
[C---:B------:R-:W-:Y:S02]  /*06e0*/  IMAD R23, R20.reuse, 0x4, R23 ;  /* 0x0000000414177824 */ /* 0x040fe400078e0217 */
[----:B------:R-:W-:Y:S01]  /*06f0*/  IMAD R25, R20, 0x40, R25 ;  /* 0x0000004014197824 */ /* 0x000fe200078e0219 */
[----:B--2---:R0:W-:Y:S04]  /*0700*/  STS.128 [R6], R8 ;  /* 0x0000000806007388 */ /* 0x0041e80000000c00 */
[----:B----4-:R0:W-:Y:S01]  /*0710*/  STS.128 [R7], R12 ;  /* 0x0000000c07007388 */ /* 0x0101e20000000c00 */
[----:B------:R-:W-:Y:S05]  /*0720*/  @!P0 BRA `(.L_x_17) ;  /* 0xfffffffc00a48947 */ /* 0x000fea000383ffff */
.L_x_13:
[----:B------:R-:W-:Y:S05]  /*0730*/  BSYNC.RECONVERGENT B1 ;  /* 0x0000000000017941 */ /* 0x000fea0003800200 */
.L_x_12:
[----:B------:R-:W-:Y:S02]  /*0740*/  LOP3.LUT P0, RZ, R16, R3, RZ, 0xfc, !PT ;  /* 0x0000000310ff7212 */ /* 0x000fe4000780fcff */
[----:B0-----:R-:W-:-:S04]  /*0750*/  LOP3.LUT P1, R8, R0, 0x3, RZ, 0xc0, !PT ;  /* 0x0000000300087812 */ /* 0x001fc8000782c0ff */
[----:B------:R-:W-:-:S13]  /*0760*/  PLOP3.LUT P0, PT, P0, P1, PT, 0xf2, 0x2f ;  /* 0x00000000002f781c */ /* 0x000fda0000703e72 */
[----:B------:R-:W-:Y:S05]  /*0770*/  @P0 BRA `(.L_x_18) ;  /* 0x0000000400640947 */ /* 0x000fea0003800000 */
[----:B------:R-:W0:Y:S01]  /*0780*/  LDC.64 R4, c[0x0][0x388] ;  /* 0x0000e200ff047b82 */ /* 0x000e220000000a00 */
[----:B------:R-:W-:-:S05]  /*0790*/  LOP3.LUT R17, R0, 0xfffffffc, RZ, 0xc0, !PT ;  /* 0xfffffffc00117812 */ /* 0x000fca00078ec0ff */
[----:B0-----:R-:W-:-:S06]  /*07a0*/  IMAD.WIDE R6, R17, 0x4, R4 ;  /* 0x0000000411067825 */ /* 0x001fcc00078e0204 */
[----:B------:R-:W2:Y:S01]  /*07b0*/  LDG.E R6, desc[UR8][R6.64] ;  /* 0x0000000806067981 */ /* 0x000ea2000c1e1900 */
[----:B------:R-:W0:Y:S01]  /*07c0*/  S2UR UR6, SR_CgaCtaId ;  /* 0x00000000000679c3 */ /* 0x000e220000008800 */
[----:B------:R-:W-:Y:S01]  /*07d0*/  IADD3 R10, PT, PT, -R8, 0x1, RZ ;  /* 0x00000001080a7810 */ /* 0x000fe20007ffe1ff */
[----:B------:R-:W-:Y:S01]  /*07e0*/  UMOV UR5, 0x400 ;  /* 0x0000040000057882 */ /* 0x000fe20000000000 */
[----:B------:R-:W-:Y:S02]  /*07f0*/  IMAD.SHL.U32 R9, R0, 0x4, RZ ;  /* 0x0000000400097824 */ /* 0x000fe400078e00ff */
[----:B------:R-:W-:-:S03]  /*0800*/  ISETP.NE.AND P0, PT, R10, RZ, PT ;  /* 0x000000ff0a00720c */ /* 0x000fc60003f05270 */
[----:B------:R-:W-:Y:S01]  /*0810*/  LOP3.LUT R9, R9, 0xfffffff0, RZ, 0xc0, !PT ;  /* 0xfffffff009097812 */ /* 0x000fe200078ec0ff */
[----:B0-----:R-:W-:-:S06]  /*0820*/  ULEA UR5, UR6, UR5, 0x18 ;  /* 0x0000000506057291 */ /* 0x001fcc000f8ec0ff */
[----:B------:R-:W-:-:S03]  /*0830*/  IADD3 R8, PT, PT, R9, UR5, RZ ;  /* 0x0000000509087c10 */ /* 0x000fc6000fffe0ff */
[----:B--2---:R0:W-:Y:S01]  /*0840*/  STS [R9+UR5], R6 ;  /* 0x0000000609007988 */ /* 0x0041e20008000805 */
[----:B------:R-:W-:Y:S05]  /*0850*/  @!P0 BRA `(.L_x_18) ;  /* 0x00000004002c8947 */ /* 0x000fea0003800000 */
[----:B0-----:R-:W-:Y:S01]  /*0860*/  IMAD.MOV.U32 R6, RZ, RZ, R10 ;  /* 0x000000ffff067224 */ /* 0x001fe200078e000a */
[----:B------:R-:W-:Y:S01]  /*0870*/  IADD3 R17, PT, PT, R17, 0x1, RZ ;  /* 0x0000000111117810 */ /* 0x000fe20007ffe0ff */
[----:B------:R-:W-:-:S03]  /*0880*/  VIADD R7, R8, 0x4 ;  /* 0x0000000408077836 */ /* 0x000fc60000000000 */
[----:B------:R-:W-:-:S13]  /*0890*/  ISETP.GE.AND P0, PT, R6, RZ, PT ;  /* 0x000000ff0600720c */ /* 0x000fda0003f06270 */
[----:B------:R-:W-:Y:S05]  /*08a0*/  @P0 BRA `(.L_x_19) ;  /* 0x0000000000a40947 */ /* 0x000fea0003800000 */
[----:B------:R-:W-:Y:S01]  /*08b0*/  IMAD.MOV R8, RZ, RZ, -R6 ;  /* 0x000000ffff087224 */ /* 0x000fe200078e0a06 */
[----:B------:R-:W-:-:S04]  /*08c0*/  PLOP3.LUT P0, PT, PT, PT, PT, 0x80, 0x8 ;  /* 0x000000000008781c */ /* 0x000fc80003f0f070 */
[----:B------:R-:W-:-:S13]  /*08d0*/  ISETP.GT.AND P1, PT, R8, 0x3, PT ;  /* 0x000000030800780c */ /* 0x000fda0003f24270 */
[----:B------:R-:W-:Y:S05]  /*08e0*/  @!P1 BRA `(.L_x_20) ;  /* 0x0000000000549947 */ /* 0x000fea0003800000 */
[----:B------:R-:W-:-:S13]  /*08f0*/  PLOP3.LUT P0, PT, PT, PT, PT, 0x8, 0x80 ;  /* 0x000000000080781c */ /* 0x000fda0003f0e170 */
.L_x_21:
[C---:B------:R-:W-:Y:S01]  /*0900*/  IADD3 R11, PT, PT, R17.reuse, 0x2, RZ ;  /* 0x00000002110b7810 */ /* 0x040fe20007ffe0ff */
[C---:B------:R-:W-:Y:S02]  /*0910*/  VIADD R13, R17.reuse, 0x1 ;  /* 0x00000001110d7836 */ /* 0x040fe40000000000 */
[C---:B------:R-:W-:Y:S02]  /*0920*/  VIADD R9, R17.reuse, 0x3 ;  /* 0x0000000311097836 */ /* 0x040fe40000000000 */
[----:B------:R-:W-:-:S04]  /*0930*/  IMAD.WIDE R14, R17, 0x4, R4 ;  /* 0x00000004110e7825 */ /* 0x000fc800078e0204 */
[--C-:B------:R-:W-:Y:S02]  /*0940*/  IMAD.WIDE R12, R13, 0x4, R4.reuse ;  /* 0x000000040d0c7825 */ /* 0x100fe400078e0204 */
[----:B------:R-:W2:Y:S02]  /*0950*/  LDG.E R14, desc[UR8][R14.64] ;  /* 0x000000080e0e7981 */ /* 0x000ea4000c1e1900 */
[--C-:B------:R-:W-:Y:S02]  /*0960*/  IMAD.WIDE R10, R11, 0x4, R4.reuse ;  /* 0x000000040b0a7825 */ /* 0x100fe400078e0204 */
[----:B------:R-:W3:Y:S02]  /*0970*/  LDG.E R12, desc[UR8][R12.64] ;  /* 0x000000080c0c7981 */ /* 0x000ee4000c1e1900 */
[----:B------:R-:W-:Y:S02]  /*0980*/  IMAD.WIDE R8, R9, 0x4, R4 ;  /* 0x0000000409087825 */ /* 0x000fe400078e0204 */
[----:B------:R-:W4:Y:S04]  /*0990*/  LDG.E R10, desc[UR8][R10.64] ;  /* 0x000000080a0a7981 */ /* 0x000f28000c1e1900 */
[----:B------:R-:W5:Y:S01]  /*09a0*/  LDG.E R8, desc[UR8][R8.64] ;  /* 0x0000000808087981 */ /* 0x000f62000c1e1900 */
[----:B------:R-:W-:-:S05]  /*09b0*/  VIADD R6, R6, 0x4 ;  /* 0x0000000406067836 */ /* 0x000fca0000000000 */
[----:B------:R-:W-:Y:S02]  /*09c0*/  ISETP.GE.AND P1, PT, R6, -0x3, PT ;  /* 0xfffffffd0600780c */ /* 0x000fe40003f26270 */
[----:B------:R-:W-:Y:S01]  /*09d0*/  IADD3 R17, PT, PT, R17, 0x4, RZ ;  /* 0x0000000411117810 */ /* 0x000fe20007ffe0ff */
[----:B--2---:R-:W-:Y:S04]  /*09e0*/  STS [R7], R14 ;  /* 0x0000000e07007388 */ /* 0x004fe80000000800 */
[----:B---3--:R-:W-:Y:S04]  /*09f0*/  STS [R7+0x4], R12 ;  /* 0x0000040c07007388 */ /* 0x008fe80000000800 */
[----:B----4-:R-:W-:Y:S04]  /*0a00*/  STS [R7+0x8], R10 ;  /* 0x0000080a07007388 */ /* 0x010fe80000000800 */
[----:B-----5:R0:W-:Y:S02]  /*0a10*/  STS [R7+0xc], R8 ;  /* 0x00000c0807007388 */ /* 0x0201e40000000800 */
[----:B0-----:R-:W-:Y:S01]  /*0a20*/  VIADD R7, R7, 0x10 ;  /* 0x0000001007077836 */ /* 0x001fe20000000000 */
[----:B------:R-:W-:Y:S06]  /*0a30*/  @!P1 BRA `(.L_x_21) ;  /* 0xfffffffc00b09947 */ /* 0x000fec000383ffff */
.L_x_20:
[----:B------:R-:W-:-:S05]  /*0a40*/  IMAD.MOV R8, RZ, RZ, -R6 ;  /* 0x000000ffff087224 */ /* 0x000fca00078e0a06 */
[----:B------:R-:W-:-:S13]  /*0a50*/  ISETP.GT.AND P1, PT, R8, 0x1, PT ;  /* 0x000000010800780c */ /* 0x000fda0003f24270 */
[----:B------:R-:W-:Y:S05]  /*0a60*/  @!P1 BRA `(.L_x_22) ;  /* 0x00000000002c9947 */ /* 0x000fea0003800000 */
[C---:B------:R-:W-:Y:S01]  /*0a70*/  IADD3 R11, PT, PT, R17.reuse, 0x1, RZ ;  /* 0x00000001110b7810 */ /* 0x040fe20007ffe0ff */
[----:B------:R-:W-:-:S04]  /*0a80*/  IMAD.WIDE R8, R17, 0x4, R4 ;  /* 0x0000000411087825 */ /* 0x000fc800078e0204 */
[----:B------:R-:W-:Y:S02]  /*0a90*/  IMAD.WIDE R10, R11, 0x4, R4 ;  /* 0x000000040b0a7825 */ /* 0x000fe400078e0204 */
[----:B------:R-:W2:Y:S04]  /*0aa0*/  LDG.E R8, desc[UR8][R8.64] ;  /* 0x0000000808087981 */ /* 0x000ea8000c1e1900 */
[----:B------:R-:W3:Y:S01]  /*0ab0*/  LDG.E R10, desc[UR8][R10.64] ;  /* 0x000000080a0a7981 */ /* 0x000ee2000c1e1900 */
[----:B------:R-:W-:Y:S01]  /*0ac0*/  PLOP3.LUT P0, PT, PT, PT, PT, 0x8, 0x80 ;  /* 0x000000000080781c */ /* 0x000fe20003f0e170 */
[----:B------:R-:W-:Y:S02]  /*0ad0*/  VIADD R6, R6, 0x2 ;  /* 0x0000000206067836 */ /* 0x000fe40000000000 */
[----:B------:R-:W-:Y:S01]  /*0ae0*/  VIADD R17, R17, 0x2 ;  /* 0x0000000211117836 */ /* 0x000fe20000000000 */
[----:B--2---:R-:W-:Y:S04]  /*0af0*/  STS [R7], R8 ;  /* 0x0000000807007388 */ /* 0x004fe80000000800 */
[----:B---3--:R0:W-:Y:S02]  /*0b00*/  STS [R7+0x4], R10 ;  /* 0x0000040a07007388 */ /* 0x0081e40000000800 */
[----:B0-----:R-:W-:-:S07]  /*0b10*/  IADD3 R7, PT, PT, R7, 0x8, RZ ;  /* 0x0000000807077810 */ /* 0x001fce0007ffe0ff */
.L_x_22:
[----:B------:R-:W-:-:S13]  /*0b20*/  ISETP.EQ.AND P1, PT, R6, RZ, PT ;  /* 0x000000ff0600720c */ /* 0x000fda0003f22270 */
[----:B------:R-:W-:Y:S05]  /*0b30*/  @!P0 BRA P1, `(.L_x_18) ;  /* 0x0000000000748947 */ /* 0x000fea0000800000 */
.L_x_19:
[----:B------:R-:W-:-:S06]  /*0b40*/  IMAD.WIDE R8, R17, 0x4, R4 ;  /* 0x0000000411087825 */ /* 0x000fcc00078e0204 */
[----:B------:R-:W2:Y:S01]  /*0b50*/  LDG.E R8, desc[UR8][R8.64] ;  /* 0x0000000808087981 */ /* 0x000ea2000c1e1900 */
[----:B------:R-:W-:Y:S02]  /*0b60*/  VIADD R6, R6, 0x1 ;  /* 0x0000000106067836 */ /* 0x000fe40000000000 */
[----:B------:R-:W-:-:S03]  /*0b70*/  VIADD R17, R17, 0x1 ;  /* 0x0000000111117836 */ /* 0x000fc60000000000 */
[----:B------:R-:W-:Y:S01]  /*0b80*/  ISETP.NE.AND P0, PT, R6, RZ, PT ;  /* 0x000000ff0600720c */ /* 0x000fe20003f05270 */
[----:B--2---:R0:W-:Y:S02]  /*0b90*/  STS [R7], R8 ;  /* 0x0000000807007388 */ /* 0x0041e40000000800 */
[----:B0-----:R-:W-:-:S10]  /*0ba0*/  IADD3 R7, PT, PT, R7, 0x4, RZ ;  /* 0x0000000407077810 */ /* 0x001fd40007ffe0ff */
[----:B------:R-:W-:Y:S05]  /*0bb0*/  @P0 BRA `(.L_x_19) ;  /* 0xfffffffc00e00947 */ /* 0x000fea000383ffff */
[----:B------:R-:W-:Y:S05]  /*0bc0*/  BRA `(.L_x_18) ;  /* 0x0000000000507947 */ /* 0x000fea0003800000 */
.L_x_11:
[----:B------:R-:W0:Y:S01]  /*0bd0*/  S2R R3, SR_TID.Y ;  /* 0x0000000000037919 */ /* 0x000e220000002200 */
[----:B------:R-:W0:Y:S01]  /*0be0*/  LDCU UR5, c[0x0][0x360] ;  /* 0x00006c00ff0577ac */ /* 0x000e220008000800 */
[----:B------:R-:W0:Y:S02]  /*0bf0*/  S2R R16, SR_TID.X ;  /* 0x0000000000107919 */ /* 0x000e240000002100 */
[----:B0-----:R-:W-:-:S05]  /*0c00*/  IMAD R7, R3, UR5, R16 ;  /* 0x0000000503077c24 */ /* 0x001fca000f8e0210 */
[----:B------:R-:W-:-:S13]  /*0c10*/  ISETP.GE.AND P0, PT, R7, R0, PT ;  /* 0x000000000700720c */ /* 0x000fda0003f06270 */
[----:B------:R-:W-:Y:S05]  /*0c20*/  @P0 BRA `(.L_x_18) ;  /* 0x0000000000380947 */ /* 0x000fea0003800000 */
[----:B------:R-:W0:Y:S01]  /*0c30*/  S2R R9, SR_CgaCtaId ;  /* 0x0000000000097919 */ /* 0x000e220000008800 */
[----:B------:R-:W1:Y:S01]  /*0c40*/  LDC R8, c[0x0][0x364] ;  /* 0x0000d900ff087b82 */ /* 0x000e620000000800 */
[----:B------:R-:W-:-:S07]  /*0c50*/  MOV R6, 0x400 ;  /* 0x0000040000067802 */ /* 0x000fce0000000f00 */
[----:B------:R-:W2:Y:S01]  /*0c60*/  LDC.64 R4, c[0x0][0x388] ;  /* 0x0000e200ff047b82 */ /* 0x000ea20000000a00 */
[----:B-1----:R-:W-:Y:S01]  /*0c70*/  IMAD R8, R8, UR5, RZ ;  /* 0x0000000508087c24 */ /* 0x002fe2000f8e02ff */
[----:B0-----:R-:W-:Y:S01]  /*0c80*/  LEA R10, R9, R6, 0x18 ;  /* 0x00000006090a7211 */ /* 0x001fe200078ec0ff */
[----:B------:R-:W-:-:S07]  /*0c90*/  IMAD.MOV.U32 R9, RZ, RZ, R7 ;  /* 0x000000ffff097224 */ /* 0x000fce00078e0007 */
.L_x_23:
[----:B-12---:R-:W-:-:S06]  /*0ca0*/  IMAD.WIDE R6, R9, 0x4, R4 ;  /* 0x0000000409067825 */ /* 0x006fcc00078e0204 */
[----:B------:R-:W2:Y:S01]  /*0cb0*/  LDG.E R6, desc[UR8][R6.64] ;  /* 0x0000000806067981 */ /* 0x000ea2000c1e1900 */
[----:B------:R-:W-:Y:S01]  /*0cc0*/  IMAD R11, R9, 0x4, R10 ;  /* 0x00000004090b7824 */ /* 0x000fe200078e020a */
[----:B------:R-:W-:-:S04]  /*0cd0*/  IADD3 R9, PT, PT, R8, R9, RZ ;  /* 0x0000000908097210 */ /* 0x000fc80007ffe0ff */
[----:B------:R-:W-:Y:S01]  /*0ce0*/  ISETP.GE.AND P0, PT, R9, R0, PT ;  /* 0x000000000900720c */ /* 0x000fe20003f06270 */
[----:B--2---:R1:W-:-:S12]  /*0cf0*/  STS [R11], R6 ;  /* 0x000000060b007388 */ /* 0x0043d80000000800 */
[----:B------:R-:W-:Y:S05]  /*0d00*/  @!P0 BRA `(.L_x_23) ;  /* 0xfffffffc00e48947 */ /* 0x000fea000383ffff */
.L_x_18:
[----:B------:R-:W-:Y:S05]  /*0d10*/  BSYNC.RECONVERGENT B0 ;  /* 0x0000000000007941 */ /* 0x000fea0003800200 */
.L_x_10:
[----:B------:R-:W-:Y:S01]  /*0d20*/  BAR.SYNC.DEFER_BLOCKING 0x0 ;  /* 0x0000000000007b1d */ /* 0x000fe20000010000 */
[----:B------:R-:W-:Y:S02]  /*0d30*/  ISETP.GE.AND P0, PT, R16, R2, PT ;  /* 0x000000021000720c */ /* 0x000fe40003f06270 */
[----:B0-----:R-:W-:-:S03]  /*0d40*/  LEA R9, R0, 0xf, 0x2 ;  /* 0x0000000f00097811 */ /* 0x001fc600078e10ff */
[----:B------:R-:W-:Y:S01]  /*0d50*/  BSSY.RECONVERGENT B0, `(.L_x_24) ;  /* 0x0000034000007945 */ /* 0x000fe20003800200 */
[----:B------:R-:W-:-:S07]  /*0d60*/  LOP3.LUT R9, R9, 0xfffffff0, RZ, 0xc0, !PT ;  /* 0xfffffff009097812 */ /* 0x000fce00078ec0ff */
[----:B------:R-:W-:Y:S05]  /*0d70*/  @P0 BRA `(.L_x_25) ;  /* 0x0000000000c40947 */ /* 0x000fea0003800000 */
[----:B------:R-:W0:Y:S01]  /*0d80*/  S2UR UR6, SR_CgaCtaId ;  /* 0x00000000000679c3 */ /* 0x000e220000008800 */
[----:B------:R-:W-:Y:S01]  /*0d90*/  UMOV UR5, 0x400 ;  /* 0x0000040000057882 */ /* 0x000fe20000000000 */
[----:B------:R-:W-:Y:S01]  /*0da0*/  IMAD.MOV.U32 R13, RZ, RZ, 0x5 ;  /* 0x00000005ff0d7424 */ /* 0x000fe200078e00ff */
[----:B------:R-:W-:Y:S01]  /*0db0*/  IADD3 R14, PT, PT, R22, 0x1, -R0 ;  /* 0x00000001160e7810 */ /* 0x000fe20007ffe800 */
[C---:B------:R-:W-:Y:S01]  /*0dc0*/  VIADD R17, R3.reuse, UR4 ;  /* 0x0000000403117c36 */ /* 0x040fe20008000000 */
[----:B------:R-:W-:Y:S01]  /*0dd0*/  LOP3.LUT P1, RZ, R3, 0x3, R18, 0xf8, !PT ;  /* 0x0000000303ff7812 */ /* 0x000fe2000782f812 */
[----:B------:R-:W-:Y:S01]  /*0de0*/  IMAD R13, R0, R13, 0x27b ;  /* 0x0000027b000d7424 */ /* 0x000fe200078e020d */
[----:B------:R-:W-:Y:S01]  /*0df0*/  MOV R15, R16 ;  /* 0x00000010000f7202 */ /* 0x000fe20000000f00 */
[----:B------:R-:W2:Y:S08]  /*0e00*/  LDC R8, c[0x0][0x360] ;  /* 0x0000d800ff087b82 */ /* 0x000eb00000000800 */
[----:B------:R-:W3:Y:S08]  /*0e10*/  LDC R19, c[0x0][0x39c] ;  /* 0x0000e700ff137b82 */ /* 0x000ef00000000800 */
[----:B------:R-:W4:Y:S01]  /*0e20*/  LDC R12, c[0x0][0x398] ;  /* 0x0000e600ff0c7b82 */ /* 0x000f220000000800 */
[----:B0-----:R-:W-:-:S06]  /*0e30*/  ULEA UR5, UR6, UR5, 0x18 ;  /* 0x0000000506057291 */ /* 0x001fcc000f8ec0ff */
[----:B------:R-:W-:Y:S01]  /*0e40*/  VIADD R0, R9, UR5 ;  /* 0x0000000509007c36 */ /* 0x000fe20008000000 */
[----:B-1----:R-:W0:Y:S06]  /*0e50*/  LDC.64 R10, c[0x0][0x380] ;  /* 0x0000e000ff0a7b82 */ /* 0x002e2c0000000a00 */
.L_x_32:
[----:B---3--:R-:W-:Y:S01]  /*0e60*/  IMAD.IADD R6, R14, 0x1, R15 ;  /* 0x000000010e067824 */ /* 0x008fe200078e020f */
[----:B------:R-:W-:Y:S04]  /*0e70*/  BSSY.RECONVERGENT B1, `(.L_x_26) ;  /* 0x000001e000017945 */ /* 0x000fe80003800200 */
[----:B---3--:R-:W-:-:S04]  /*0e80*/  ISETP.GE.AND P0, PT, R6, R19, PT ;  /* 0x000000130600720c */ /* 0x008fc80003f06270 */
[----:B------:R-:W-:-:S13]  /*0e90*/  ISETP.LT.OR P0, PT, R6, RZ, P0 ;  /* 0x000000ff0600720c */ /* 0x000fda0000701670 */
[----:B-1----:R-:W-:Y:S05]  /*0ea0*/  @P0 BRA `(.L_x_27) ;  /* 0x0000000000580947 */ /* 0x002fea0003800000 */
[----:B------:R-:W-:Y:S05]  /*0eb0*/  @P1 BRA `(.L_x_28) ;  /* 0x0000000000241947 */ /* 0x000fea0003800000 */
[----:B----4-:R-:W-:-:S04]  /*0ec0*/  IMAD R5, R6, R12, UR4 ;  /* 0x0000000406057e24 */ /* 0x010fc8000f8e020c */
[----:B0-----:R-:W-:-:S06]  /*0ed0*/  IMAD.WIDE.U32 R4, R5, 0x4, R10 ;  /* 0x0000000405047825 */ /* 0x001fcc00078e000a */
[----:B------:R-:W3:Y:S01]  /*0ee0*/  LDG.E.128.CONSTANT R4, desc[UR8][R4.64] ;  /* 0x0000000804047981 */ /* 0x000ee2000c1e9d00 */
[----:B------:R-:W-:-:S05]  /*0ef0*/  IMAD R18, R15, 0x14, R0 ;  /* 0x000000140f127824 */ /* 0x000fca00078e0200 */
[----:B---3--:R3:W-:Y:S04]  /*0f00*/  STS [R18], R4 ;  /* 0x0000000412007388 */ /* 0x0087e80000000800 */
[----:B------:R3:W-:Y:S04]  /*0f10*/  STS [R18+0x4], R5 ;  /* 0x0000040512007388 */ /* 0x0007e80000000800 */
[----:B------:R3:W-:Y:S04]  /*0f20*/  STS [R18+0x8], R6 ;  /* 0x0000080612007388 */ /* 0x0007e80000000800 */
[----:B------:R3:W-:Y:S01]  /*0f30*/  STS [R18+0xc], R7 ;  /* 0x00000c0712007388 */ /* 0x0007e20000000800 */
[----:B------:R-:W-:Y:S05]  /*0f40*/  BRA `(.L_x_29) ;  /* 0x0000000000407947 */ /* 0x000fea0003800000 */
.L_x_28:
[----:B----4-:R-:W-:Y:S01]  /*0f50*/  ISETP.GE.U32.AND P0, PT, R17, R12, PT ;  /* 0x0000000c1100720c */ /* 0x010fe20003f06070 */
[----:B------:R-:W-:Y:S01]  /*0f60*/  IMAD R5, R15, 0x5, R3 ;  /* 0x000000050f057824 */ /* 0x000fe200078e0203 */
[----:B------:R-:W-:Y:S01]  /*0f70*/  BSSY.RECONVERGENT B2, `(.L_x_30) ;  /* 0x0000007000027945 */ /* 0x000fe20003800200 */
[----:B------:R-:W-:-:S03]  /*0f80*/  IMAD.MOV.U32 R4, RZ, RZ, RZ ;  /* 0x000000ffff047224 */ /* 0x000fc600078e00ff */
[----:B------:R-:W-:-:S07]  /*0f90*/  LEA R7, R5, R0, 0x2 ;  /* 0x0000000005077211 */ /* 0x000fce00078e10ff */
[----:B------:R-:W-:Y:S05]  /*0fa0*/  @P0 BRA `(.L_x_31) ;  /* 0x00000000000c0947 */ /* 0x000fea0003800000 */
[----:B------:R-:W-:-:S04]  /*0fb0*/  IMAD R5, R6, R12, R17 ;  /* 0x0000000c06057224 */ /* 0x000fc800078e0211 */
[----:B0-----:R-:W-:-:S06]  /*0fc0*/  IMAD.WIDE.U32 R4, R5, 0x4, R10 ;  /* 0x0000000405047825 */ /* 0x001fcc00078e000a */
[----:B------:R1:W5:Y:S02]  /*0fd0*/  LDG.E.CONSTANT R4, desc[UR8][R4.64] ;  /* 0x0000000804047981 */ /* 0x000364000c1e9900 */
.L_x_31:
[----:B------:R-:W-:Y:S05]  /*0fe0*/  BSYNC.RECONVERGENT B2 ;  /* 0x0000000000027941 */ /* 0x000fea0003800200 */
.L_x_30:
[----:B-----5:R3:W-:Y:S01]  /*0ff0*/  STS [R7], R4 ;  /* 0x0000000407007388 */ /* 0x0207e20000000800 */
[----:B------:R-:W-:Y:S05]  /*1000*/  BRA `(.L_x_29) ;  /* 0x0000000000107947 */ /* 0x000fea0003800000 */
.L_x_27:
[----:B------:R-:W-:-:S05]  /*1010*/  IMAD R4, R15, 0x5, R3 ;  /* 0x000000050f047824 */ /* 0x000fca00078e0203 */
[----:B------:R-:W-:-:S13]  /*1020*/  ISETP.GE.AND P0, PT, R4, R13, PT ;  /* 0x0000000d0400720c */ /* 0x000fda0003f06270 */
[----:B------:R-:W-:-:S05]  /*1030*/  @!P0 LEA R4, R4, R0, 0x2 ;  /* 0x0000000004048211 */ /* 0x000fca00078e10ff */
[----:B------:R1:W-:Y:S02]  /*1040*/  @!P0 STS [R4], RZ ;  /* 0x000000ff04008388 */ /* 0x0003e40000000800 */
.L_x_29:
[----:B------:R-:W-:Y:S05]  /*1050*/  BSYNC.RECONVERGENT B1 ;  /* 0x0000000000017941 */ /* 0x000fea0003800200 */
.L_x_26:
[----:B--2---:R-:W-:-:S05]  /*1060*/  IMAD.IADD R15, R8, 0x1, R15 ;  /* 0x00000001080f7824 */ /* 0x004fca00078e020f */
[----:B------:R-:W-:-:S13]  /*1070*/  ISETP.GE.AND P0, PT, R15, R2, PT ;  /* 0x000000020f00720c */ /* 0x000fda0003f06270 */
[----:B------:R-:W-:Y:S05]  /*1080*/  @!P0 BRA `(.L_x_32) ;  /* 0xfffffffc00748947 */ /* 0x000fea000383ffff */
.L_x_25:
[----:B------:R-:W-:Y:S05]  /*1090*/  BSYNC.RECONVERGENT B0 ;  /* 0x0000000000007941 */ /* 0x000fea0003800200 */
.L_x_24:
[----:B------:R-:W0:Y:S01]  /*10a0*/  S2R R0, SR_TID.Y ;  /* 0x0000000000007919 */ /* 0x000e220000002200 */
[----:B------:R-:W2:Y:S01]  /*10b0*/  LDCU UR5, c[0x0][0x398] ;  /* 0x00007300ff0577ac */ /* 0x000ea20008000800 */
[----:B------:R-:W-:Y:S01]  /*10c0*/  IADD3 R2, PT, PT, R22, R16, RZ ;  /* 0x0000001016027210 */ /* 0x000fe20007ffe0ff */
[----:B------:R-:W-:Y:S03]  /*10d0*/  BAR.SYNC.DEFER_BLOCKING 0x0 ;  /* 0x0000000000007b1d */ /* 0x000fe60000010000 */
[----:B------:R-:W-:Y:S01]  /*10e0*/  ISETP.GE.AND P0, PT, R2, R19, PT ;  /* 0x000000130200720c */ /* 0x000fe20003f06270 */
[----:B01----:R-:W-:-:S05]  /*10f0*/  VIADD R11, R0, UR4 ;  /* 0x00000004000b7c36 */ /* 0x003fca0008000000 */
[----:B--2---:R-:W-:-:S13]  /*1100*/  ISETP.GE.OR P0, PT, R11, UR5, P0 ;  /* 0x000000050b007c0c */ /* 0x004fda0008706670 */
[----:B------:R-:W-:Y:S05]  /*1110*/  @P0 EXIT ;  /* 0x000000000000094d */ /* 0x000fea0003800000 */
[----:B---3--:R-:W0:Y:S08]  /*1120*/  LDC.64 R4, c[0x0][0x3a0] ;  /* 0x0000e800ff047b82 */ /* 0x008e300000000a00 */
[----:B------:R-:W1:Y:S01]  /*1130*/  LDC R13, c[0x0][0x390] ;  /* 0x0000e400ff0d7b82 */ /* 0x000e620000000800 */
[----:B0-----:R-:W-:-:S06]  /*1140*/  IMAD.WIDE.U32 R4, R11, 0x4, R4 ;  /* 0x000000040b047825 */ /* 0x001fcc00078e0004 */
[----:B------:R-:W1:Y:S02]  /*1150*/  LDG.E.CONSTANT R4, desc[UR8][R4.64] ;  /* 0x0000000804047981 */ /* 0x000e64000c1e9900 */
[----:B-1----:R-:W-:-:S04]  /*1160*/  IADD3 R3, PT, PT, R4, -0x1, R13 ;  /* 0xffffffff04037810 */ /* 0x002fc80007ffe00d */
[C---:B------:R-:W-:Y:S01]  /*1170*/  ISETP.GE.AND P0, PT, R2.reuse, R3, PT ;  /* 0x000000030200720c */ /* 0x040fe20003f06270 */
[----:B------:R-:W-:-:S12]  /*1180*/  IMAD R2, R2, UR5, R11 ;  /* 0x0000000502027c24 */ /* 0x000fd8000f8e020b */
[----:B------:R-:W0:Y:S01]  /*1190*/  @!P0 LDC.64 R6, c[0x0][0x3a8] ;  /* 0x0000ea00ff068b82 */ /* 0x000e220000000a00 */
[----:B------:R-:W-:Y:S01]  /*11a0*/  @!P0 MOV R3, 0x7fffffff ;  /* 0x7fffffff00038802 */ /* 0x000fe20000000f00 */
[----:B0-----:R-:W-:-:S05]  /*11b0*/  @!P0 IMAD.WIDE R6, R2, 0x4, R6 ;  /* 0x0000000402068825 */ /* 0x001fca00078e0206 */
[----:B------:R0:W-:Y:S01]  /*11c0*/  @!P0 STG.E desc[UR8][R6.64], R3 ;  /* 0x0000000306008986 */ /* 0x0001e2000c101908 */
[----:B------:R-:W-:Y:S05]  /*11d0*/  @!P0 EXIT ;  /* 0x000000000000894d */ /* 0x000fea0003800000 */
[----:B------:R-:W-:Y:S01]  /*11e0*/  ISETP.GE.AND P0, PT, R13, 0x1, PT ;  /* 0x000000010d00780c */ /* 0x000fe20003f06270 */
[----:B0-----:R-:W-:-:S12]  /*11f0*/  IMAD.MOV.U32 R3, RZ, RZ, RZ ;  /* 0x000000ffff037224 */ /* 0x001fd800078e00ff */
[----:B------:R-:W-:Y:S05]  /*1200*/  @!P0 BRA `(.L_x_33) ;  /* 0x0000000000e48947 */ /* 0x000fea0003800000 */
[C---:B------:R-:W-:Y:S01]  /*1210*/  ISETP.GE.U32.AND P0, PT, R13.reuse, 0x8, PT ;  /* 0x000000080d00780c */ /* 0x040fe20003f06070 */
[----:B------:R-:W-:Y:S01]  /*1220*/  HFMA2 R3, -RZ, RZ, 0, 0 ;  /* 0x00000000ff037431 */ /* 0x000fe200000001ff */
[----:B------:R-:W-:Y:S01]  /*1230*/  LOP3.LUT R8, R13, 0x7, RZ, 0xc0, !PT ;  /* 0x000000070d087812 */ /* 0x000fe200078ec0ff */
[----:B------:R-:W-:-:S03]  /*1240*/  IMAD.MOV.U32 R11, RZ, RZ, RZ ;  /* 0x000000ffff0b7224 */ /* 0x000fc600078e00ff */
[----:B------:R-:W-:-:S07]  /*1250*/  ISETP.NE.AND P1, PT, R8, RZ, PT ;  /* 0x000000ff0800720c */ /* 0x000fce0003f25270 */
[----:B------:R-:W-:Y:S06]  /*1260*/  @!P0 BRA `(.L_x_34) ;  /* 0x0000000000848947 */ /* 0x000fec0003800000 */
[----:B------:R-:W0:Y:S01]  /*1270*/  S2R R5, SR_CgaCtaId ;  /* 0x0000000000057919 */ /* 0x000e220000008800 */
[----:B------:R-:W-:Y:S01]  /*1280*/  MOV R4, 0x400 ;  /* 0x0000040000047802 */ /* 0x000fe20000000f00 */
[----:B------:R-:W-:Y:S01]  /*1290*/  IMAD R3, R16, 0x14, R9 ;  /* 0x0000001410037824 */ /* 0x000fe200078e0209 */
[----:B------:R-:W-:-:S04]  /*12a0*/  LOP3.LUT R11, R13, 0x7ffffff8, RZ, 0xc0, !PT ;  /* 0x7ffffff80d0b7812 */ /* 0x000fc800078ec0ff */
[----:B------:R-:W-:Y:S01]  /*12b0*/  LEA R17, R0, R3, 0x2 ;  /* 0x0000000300117211 */ /* 0x000fe200078e10ff */
[----:B------:R-:W-:Y:S01]  /*12c0*/  IMAD.MOV.U32 R3, RZ, RZ, RZ ;  /* 0x000000ffff037224 */ /* 0x000fe200078e00ff */
[----:B------:R-:W-:Y:S02]  /*12d0*/  IADD3 R10, PT, PT, -R11, RZ, RZ ;  /* 0x000000ff0b0a7210 */ /* 0x000fe40007ffe1ff */
[----:B0-----:R-:W-:-:S04]  /*12e0*/  LEA R4, R5, R4, 0x18 ;  /* 0x0000000405047211 */ /* 0x001fc800078ec0ff */
[----:B------:R-:W-:Y:S01]  /*12f0*/  IADD3 R17, PT, PT, R17, 0x50, R4 ;  /* 0x0000005011117810 */ /* 0x000fe20007ffe004 */
[----:B------:R-:W-:-:S07]  /*1300*/  VIADD R18, R4, 0x10 ;  /* 0x0000001004127836 */ /* 0x000fce0000000000 */
.L_x_35:
[----:B------:R-:W-:Y:S01]  /*1310*/  LDS R24, [R17+-0x50] ;  /* 0xffffb00011187984 */ /* 0x000fe20000000800 */
[----:B------:R-:W-:-:S03]  /*1320*/  IADD3 R10, PT, PT, R10, 0x8, RZ ;  /* 0x000000080a0a7810 */ /* 0x000fc60007ffe0ff */
[----:B------:R-:W0:Y:S01]  /*1330*/  LDS.128 R4, [R18+-0x10] ;  /* 0xfffff00012047984 */ /* 0x000e220000000c00 */
[----:B------:R-:W-:-:S03]  /*1340*/  ISETP.NE.AND P0, PT, R10, RZ, PT ;  /* 0x000000ff0a00720c */ /* 0x000fc60003f05270 */
[----:B------:R-:W1:Y:S04]  /*1350*/  LDS R23, [R17+-0x3c] ;  /* 0xffffc40011177984 */ /* 0x000e680000000800 */
[----:B------:R-:W2:Y:S04]  /*1360*/  LDS R25, [R17+-0x28] ;  /* 0xffffd80011197984 */ /* 0x000ea80000000800 */
[----:B------:R-:W3:Y:S04]  /*1370*/  LDS R26, [R17+-0x14] ;  /* 0xffffec00111a7984 */ /* 0x000ee80000000800 */
[----:B------:R-:W-:Y:S04]  /*1380*/  LDS R21, [R17] ;  /* 0x0000000011157984 */ /* 0x000fe80000000800 */
[----:B----4-:R4:W5:Y:S04]  /*1390*/  LDS.128 R12, [R18] ;  /* 0x00000000120c7984 */ /* 0x0109680000000c00 */
[----:B------:R-:W5:Y:S04]  /*13a0*/  LDS R22, [R17+0x14] ;  /* 0x0000140011167984 */ /* 0x000f680000000800 */
[----:B------:R-:W5:Y:S01]  /*13b0*/  LDS R19, [R17+0x28] ;  /* 0x0000280011137984 */ /* 0x000f620000000800 */
[----:B----4-:R-:W-:-:S03]  /*13c0*/  VIADD R18, R18, 0x20 ;  /* 0x0000002012127836 */ /* 0x010fc60000000000 */
[----:B------:R4:W5:Y:S01]  /*13d0*/  LDS R20, [R17+0x3c] ;  /* 0x00003c0011147984 */ /* 0x0009620000000800 */
[----:B0-----:R-:W-:Y:S01]  /*13e0*/  FFMA R4, R24, R4, R3 ;  /* 0x0000000418047223 */ /* 0x001fe20000000003 */
[----:B----4-:R-:W-:-:S03]  /*13f0*/  IADD3 R17, PT, PT, R17, 0xa0, RZ ;  /* 0x000000a011117810 */ /* 0x010fc60007ffe0ff */
[----:B-1----:R-:W-:-:S04]  /*1400*/  FFMA R5, R5, R23, R4 ;  /* 0x0000001705057223 */ /* 0x002fc80000000004 */
[----:B--2---:R-:W-:-:S04]  /*1410*/  FFMA R6, R6, R25, R5 ;  /* 0x0000001906067223 */ /* 0x004fc80000000005 */
[----:B---3--:R-:W-:-:S04]  /*1420*/  FFMA R6, R7, R26, R6 ;  /* 0x0000001a07067223 */ /* 0x008fc80000000006 */
[----:B-----5:R-:W-:-:S04]  /*1430*/  FFMA R6, R21, R12, R6 ;  /* 0x0000000c15067223 */ /* 0x020fc80000000006 */
[----:B------:R-:W-:-:S04]  /*1440*/  FFMA R13, R13, R22, R6 ;  /* 0x000000160d0d7223 */ /* 0x000fc80000000006 */
[----:B------:R-:W-:-:S04]  /*1450*/  FFMA R14, R14, R19, R13 ;  /* 0x000000130e0e7223 */ /* 0x000fc8000000000d */
[----:B------:R-:W-:Y:S01]  /*1460*/  FFMA R3, R15, R20, R14 ;  /* 0x000000140f037223 */ /* 0x000fe2000000000e */
[----:B------:R-:W-:Y:S06]  /*1470*/  @P0 BRA `(.L_x_35) ;  /* 0xfffffffc00a40947 */ /* 0x000fec000383ffff */
.L_x_34:
[----:B------:R-:W-:Y:S05]  /*1480*/  @!P1 BRA `(.L_x_33) ;  /* 0x0000000000449947 */ /* 0x000fea0003800000 */
[----:B------:R-:W0:Y:S01]  /*1490*/  S2R R5, SR_CgaCtaId ;  /* 0x0000000000057919 */ /* 0x000e220000008800 */
[----:B------:R-:W-:Y:S01]  /*14a0*/  IMAD.IADD R16, R16, 0x1, R11 ;  /* 0x0000000110107824 */ /* 0x000fe200078e020b */
[----:B------:R-:W-:Y:S01]  /*14b0*/  MOV R4, 0x400 ;  /* 0x0000040000047802 */ /* 0x000fe20000000f00 */
[----:B------:R-:W-:Y:S02]  /*14c0*/  IMAD.MOV R8, RZ, RZ, -R8 ;  /* 0x000000ffff087224 */ /* 0x000fe400078e0a08 */
[----:B------:R-:W-:-:S05]  /*14d0*/  IMAD R9, R16, 0x14, R9 ;  /* 0x0000001410097824 */ /* 0x000fca00078e0209 */
[----:B------:R-:W-:Y:S02]  /*14e0*/  LEA R9, R0, R9, 0x2 ;  /* 0x0000000900097211 */ /* 0x000fe400078e10ff */
[----:B0-----:R-:W-:-:S04]  /*14f0*/  LEA R4, R5, R4, 0x18 ;  /* 0x0000000405047211 */ /* 0x001fc800078ec0ff */
[----:B------:R-:W-:Y:S01]  /*1500*/  LEA R11, R11, R4, 0x2 ;  /* 0x000000040b0b7211 */ /* 0x000fe200078e10ff */
[----:B------:R-:W-:-:S07]  /*1510*/  IMAD.IADD R9, R4, 0x1, R9 ;  /* 0x0000000104097824 */ /* 0x000fce00078e0209 */
.L_x_36:
[----:B------:R0:W-:Y:S01]  /*1520*/  LDS R0, [R9] ;  /* 0x0000000009007984 */ /* 0x0001e20000000800 */
[----:B------:R-:W-:-:S03]  /*1530*/  IADD3 R8, PT, PT, R8, 0x1, RZ ;  /* 0x0000000108087810 */ /* 0x000fc60007ffe0ff */
[----:B------:R1:W2:Y:S01]  /*1540*/  LDS R4, [R11] ;  /* 0x000000000b047984 */ /* 0x0002a20000000800 */
[----:B------:R-:W-:Y:S01]  /*1550*/  ISETP.NE.AND P0, PT, R8, RZ, PT ;  /* 0x000000ff0800720c */ /* 0x000fe20003f05270 */
[----:B0-----:R-:W-:Y:S01]  /*1560*/  VIADD R9, R9, 0x14 ;  /* 0x0000001409097836 */ /* 0x001fe20000000000 */
[----:B-1----:R-:W-:Y:S01]  /*1570*/  IADD3 R11, PT, PT, R11, 0x4, RZ ;  /* 0x000000040b0b7810 */ /* 0x002fe20007ffe0ff */
[----:B--2---:R-:W-:-:S10]  /*1580*/  FFMA R3, R0, R4, R3 ;  /* 0x0000000400037223 */ /* 0x004fd40000000003 */
[----:B------:R-:W-:Y:S05]  /*1590*/  @P0 BRA `(.L_x_36) ;  /* 0xfffffffc00e00947 */ /* 0x000fea000383ffff */
.L_x_33:
[----:B------:R-:W0:Y:S02]  /*15a0*/  LDC.64 R4, c[0x0][0x3a8] ;  /* 0x0000ea00ff047b82 */ /* 0x000e240000000a00 */
[----:B0-----:R-:W-:-:S05]  /*15b0*/  IMAD.WIDE R4, R2, 0x4, R4 ;  /* 0x0000000402047825 */ /* 0x001fca00078e0204 */
[----:B------:R-:W-:Y:S01]  /*15c0*/  STG.E desc[UR8][R4.64], R3 ;  /* 0x0000000304007986 */ /* 0x000fe2000c101908 */
[----:B------:R-:W-:Y:S05]  /*15d0*/  EXIT ;  /* 0x000000000000794d */ /* 0x000fea0003800000 */
.L_x_37:
        /* <DEDUP_REMOVED lines=10> */
.L_x_135:


//--------------------- .text.pwma_ms1p_tiled_f32_tx128_ty2 --------------------------
	.section	.text.pwma_ms1p_tiled_f32_tx128_ty2,"ax",@progbits
	.align	128
        .global         pwma_ms1p_tiled_f32_tx128_ty2
        .type           pwma_ms1p_tiled_f32_tx128_ty2,@function
        .size           pwma_ms1p_tiled_f32_tx128_ty2,(.L_x_136 - pwma_ms1p_tiled_f32_tx128_ty2)
        .other          pwma_ms1p_tiled_f32_tx128_ty2,@"STO_CUDA_ENTRY STV_DEFAULT"
pwma_ms1p_tiled_f32_tx128_ty2:
.text.pwma_ms1p_tiled_f32_tx128_ty2:
        /* <DEDUP_REMOVED lines=57> */
[----:B------:R-:W-:Y:S01]  /*0390*/  IADD3 R7, PT, PT, R4, 0x1, RZ ;  /* 0x0000000104077810 */ /* 0x000fe20007ffe0ff */
[----:B------:R-:W-:Y:S02]  /*03a0*/  IMAD.MOV.U32 R4, RZ, RZ, R18 ;  /* 0x000000ffff047224 */ /* 0x000fe400078e0012 */
[----:B------:R-:W-:Y:S01]  /*03b0*/  IMAD.MOV.U32 R5, RZ, RZ, RZ ;  /* 0x000000ffff057224 */ /* 0x000fe200078e00ff */
[----:B------:R-:W-:Y:S01]  /*03c0*/  UMOV UR5, 0x400 ;  /* 0x0000040000057882 */ /* 0x000fe20000000000 */
[----:B------:R-:W-:Y:S01]  /*03d0*/  LOP3.LUT R7, R7, 0x3, RZ, 0xc0, !PT ;  /* 0x0000000307077812 */ /* 0x000fe200078ec0ff */
[----:B------:R-:W-:-:S03]  /*03e0*/  IMAD.WIDE.U32 R8, R6, UR7, RZ ;  /* 0x0000000706087c25 */ /* 0x000fc6000f8e00ff */
[----:B------:R-:W-:Y:S01]  /*03f0*/  IADD3 R11, PT, PT, -R7, RZ, RZ ;  /* 0x000000ff070b7210 */ /* 0x000fe20007ffe1ff */
[----:B------:R-:W-:Y:S01]  /*0400*/  IMAD.WIDE.U32 R4, R19, UR7, R4 ;  /* 0x0000000713047c25 */ /* 0x000fe2000f8e0004 */
[----:B------:R-:W-:Y:S02]  /*0410*/  SHF.L.U64.HI R15, R8, 0x4, R9 ;  /* 0x00000004080f7819 */ /* 0x000fe40000010209 */
[----:B------:R-:W-:-:S04]  /*0420*/  LEA R13, P1, R4, UR10, 0x4 ;  /* 0x0000000a040d7c11 */ /* 0x000fc8000f8220ff */
[----:B-1----:R-:W-:Y:S01]  /*0430*/  LEA.HI.X R12, R4, UR11, R5, 0x4, P1 ;  /* 0x0000000b040c7c11 */ /* 0x002fe200088f2405 */
[----:B------:R-:W-:Y:S01]  /*0440*/  IMAD R5, R7, R6, R19 ;  /* 0x0000000607057224 */ /* 0x000fe200078e0213 */
[----:B0-----:R-:W-:-:S06]  /*0450*/  ULEA UR5, UR6, UR5, 0x18 ;  /* 0x0000000506057291 */ /* 0x001fcc000f8ec0ff */
[----:B------:R-:W-:Y:S01]  /*0460*/  LEA R10, R2, UR5, 0x4 ;  /* 0x00000005020a7c11 */ /* 0x000fe2000f8e20ff */
[----:B------:R-:W-:-:S07]  /*0470*/  IMAD R2, R5, UR7, R18 ;  /* 0x0000000705027c24 */ /* 0x000fce000f8e0212 */
.L_x_44:
        /* <DEDUP_REMOVED lines=10> */
.L_x_43:
[----:B------:R-:W-:Y:S05]  /*0520*/  BSYNC.RECONVERGENT B2 ;  /* 0x0000000000027941 */ /* 0x000fea0003800200 */
.L_x_42:
        /* <DEDUP_REMOVED lines=9> */
.L_x_45:
[----:B01----:R-:W-:-:S05]  /*05c0*/  IMAD.WIDE.U32 R28, R2, 0x10, R26 ;  /* 0x00000010021c7825 */ /* 0x003fca00078e001a */
        /* <DEDUP_REMOVED lines=9> */
[----:B------:R-:W-:-:S04]  /*0660*/  LEA R29, R3, R25, 0x5 ;  /* 0x00000019031d7211 */ /* 0x000fc800078e28ff */
[----:B---3--:R0:W-:Y:S01]  /*0670*/  STS.128 [R28], R4 ;  /* 0x000000041c007388 */ /* 0x0081e20000000c00 */
[----:B------:R-:W-:-:S04]  /*0680*/  IADD3 R2, PT, PT, R3, R2, R3 ;  /* 0x0000000203027210 */ /* 0x000fc80007ffe003 */
[C---:B------:R-:W-:Y:S01]  /*0690*/  IADD3 R2, PT, PT, R3.reuse, R2, R3 ;  /* 0x0000000203027210 */ /* 0x040fe20007ffe003 */
[----:B0-----:R-:W-:-:S03]  /*06a0*/  IMAD R6, R3, 0x30, R25 ;  /* 0x0000003003067824 */ /* 0x001fc600078e0219 */
[----:B------:R-:W-:Y:S01]  /*06b0*/  ISETP.GE.AND P0, PT, R2, R16, PT ;  /* 0x000000100200720c */ /* 0x000fe20003f06270 */
[C---:B------:R-:W-:Y:S01]  /*06c0*/  IMAD R22, R3.reuse, 0x4, R22 ;  /* 0x0000000403167824 */ /* 0x040fe200078e0216 */
[C---:B------:R-:W-:Y:S01]  /*06d0*/  LEA R24, R3.reuse, R24, 0x2 ;  /* 0x0000001803187211 */ /* 0x040fe200078e10ff */
[C---:B------:R-:W-:Y:S02]  /*06e0*/  IMAD R23, R3.reuse, 0x4, R23 ;  /* 0x0000000403177824 */ /* 0x040fe400078e0217 */
[----:B------:R-:W-:Y:S01]  /*06f0*/  IMAD R25, R3, 0x40, R25 ;  /* 0x0000004003197824 */ /* 0x000fe200078e0219 */
[----:B--2---:R0:W-:Y:S04]  /*0700*/  STS.128 [R29], R8 ;  /* 0x000000081d007388 */ /* 0x0041e80000000c00 */
[----:B----4-:R0:W-:Y:S03]  /*0710*/  STS.128 [R6], R12 ;  /* 0x0000000c06007388 */ /* 0x0101e60000000c00 */
[----:B------:R-:W-:Y:S05]  /*0720*/  @!P0 BRA `(.L_x_45) ;  /* 0xfffffffc00a48947 */ /* 0x000fea000383ffff */
.L_x_41:
[----:B------:R-:W-:Y:S05]  /*0730*/  BSYNC.RECONVERGENT B1 ;  /* 0x0000000000017941 */ /* 0x000fea0003800200 */
.L_x_40:
        /* <DEDUP_REMOVED lines=18> */
[----:B------:R-:W-:Y:S01]  /*0860*/  ISETP.GE.AND P0, PT, R10, RZ, PT ;  /* 0x000000ff0a00720c */ /* 0x000fe20003f06270 */
[----:B------:R-:W-:Y:S02]  /*0870*/  VIADD R11, R11, 0x4 ;  /* 0x000000040b0b7836 */ /* 0x000fe40000000000 */
[----:B------:R-:W-:-:S10]  /*0880*/  VIADD R15, R15, 0x1 ;  /* 0x000000010f0f7836 */ /* 0x000fd40000000000 */
[----:B------:R-:W-:Y:S05]  /*0890*/  @P0 BRA `(.L_x_47) ;  /* 0x0000000000a40947 */ /* 0x000fea0003800000 */
[----:B0-----:R-:W-:Y:S02]  /*08a0*/  IADD3 R4, PT, PT, -R10, RZ, RZ ;  /* 0x000000ff0a047210 */ /* 0x001fe40007ffe1ff */
[----:B------:R-:W-:Y:S02]  /*08b0*/  PLOP3.LUT P0, PT, PT, PT, PT, 0x80, 0x8 ;  /* 0x000000000008781c */ /* 0x000fe40003f0f070 */
[----:B------:R-:W-:-:S13]  /*08c0*/  ISETP.GT.AND P1, PT, R4, 0x3, PT ;  /* 0x000000030400780c */ /* 0x000fda0003f24270 */
[----:B------:R-:W-:Y:S05]  /*08d0*/  @!P1 BRA `(.L_x_48) ;  /* 0x0000000000549947 */ /* 0x000fea0003800000 */
[----:B------:R-:W-:-:S13]  /*08e0*/  PLOP3.LUT P0, PT, PT, PT, PT, 0x8, 0x80 ;  /* 0x000000000080781c */ /* 0x000fda0003f0e170 */
.L_x_49:
        /* <DEDUP_REMOVED lines=12> */
[----:B------:R-:W-:Y:S01]  /*09b0*/  ISETP.GE.AND P1, PT, R10, -0x3, PT ;  /* 0xfffffffd0a00780c */ /* 0x000fe20003f26270 */
[----:B------:R-:W-:Y:S01]  /*09c0*/  VIADD R15, R15, 0x4 ;  /* 0x000000040f0f7836 */ /* 0x000fe20000000000 */
[----:B--2---:R-:W-:Y:S04]  /*09d0*/  STS [R11], R12 ;  /* 0x0000000c0b007388 */ /* 0x004fe80000000800 */
[----:B---3--:R-:W-:Y:S04]  /*09e0*/  STS [R11+0x4], R8 ;  /* 0x000004080b007388 */ /* 0x008fe80000000800 */
[----:B----4-:R-:W-:Y:S04]  /*09f0*/  STS [R11+0x8], R6 ;  /* 0x000008060b007388 */ /* 0x010fe80000000800 */
[----:B-----5:R0:W-:Y:S02]  /*0a00*/  STS [R11+0xc], R4 ;  /* 0x00000c040b007388 */ /* 0x0201e40000000800 */
[----:B0-----:R-:W-:Y:S01]  /*0a10*/  IADD3 R11, PT, PT, R11, 0x10, RZ ;  /* 0x000000100b0b7810 */ /* 0x001fe20007ffe0ff */
[----:B------:R-:W-:Y:S06]  /*0a20*/  @!P1 BRA `(.L_x_49) ;  /* 0xfffffffc00b09947 */ /* 0x000fec000383ffff */
.L_x_48:
[----:B------:R-:W-:-:S05]  /*0a30*/  IMAD.MOV R4, RZ, RZ, -R10 ;  /* 0x000000ffff047224 */ /* 0x000fca00078e0a0a */
[----:B------:R-:W-:-:S13]  /*0a40*/  ISETP.GT.AND P1, PT, R4, 0x1, PT ;  /* 0x000000010400780c */ /* 0x000fda0003f24270 */
[----:B------:R-:W-:Y:S05]  /*0a50*/  @!P1 BRA `(.L_x_50) ;  /* 0x00000000002c9947 */ /* 0x000fea0003800000 */
[C---:B------:R-:W-:Y:S02]  /*0a60*/  VIADD R7, R15.reuse, 0x1 ;  /* 0x000000010f077836 */ /* 0x040fe40000000000 */
[----:B------:R-:W-:-:S04]  /*0a70*/  IMAD.WIDE R4, R15, 0x4, R2 ;  /* 0x000000040f047825 */ /* 0x000fc800078e0202 */
[----:B------:R-:W-:Y:S02]  /*0a80*/  IMAD.WIDE R6, R7, 0x4, R2 ;  /* 0x0000000407067825 */ /* 0x000fe400078e0202 */
[----:B------:R-:W2:Y:S04]  /*0a90*/  LDG.E R4, desc[UR8][R4.64] ;  /* 0x0000000804047981 */ /* 0x000ea8000c1e1900 */
[----:B------:R-:W3:Y:S01]  /*0aa0*/  LDG.E R6, desc[UR8][R6.64] ;  /* 0x0000000806067981 */ /* 0x000ee2000c1e1900 */
[----:B------:R-:W-:Y:S01]  /*0ab0*/  PLOP3.LUT P0, PT, PT, PT, PT, 0x8, 0x80 ;  /* 0x000000000080781c */ /* 0x000fe20003f0e170 */
[----:B------:R-:W-:Y:S01]  /*0ac0*/  VIADD R15, R15, 0x2 ;  /* 0x000000020f0f7836 */ /* 0x000fe20000000000 */
[----:B------:R-:W-:Y:S01]  /*0ad0*/  IADD3 R10, PT, PT, R10, 0x2, RZ ;  /* 0x000000020a0a7810 */ /* 0x000fe20007ffe0ff */
[----:B--2---:R-:W-:Y:S04]  /*0ae0*/  STS [R11], R4 ;  /* 0x000000040b007388 */ /* 0x004fe80000000800 */
[----:B---3--:R0:W-:Y:S02]  /*0af0*/  STS [R11+0x4], R6 ;  /* 0x000004060b007388 */ /* 0x0081e40000000800 */
[----:B0-----:R-:W-:-:S07]  /*0b00*/  VIADD R11, R11, 0x8 ;  /* 0x000000080b0b7836 */ /* 0x001fce0000000000 */
.L_x_50:
[----:B------:R-:W-:-:S13]  /*0b10*/  ISETP.EQ.AND P1, PT, R10, RZ, PT ;  /* 0x000000ff0a00720c */ /* 0x000fda0003f22270 */
[----:B------:R-:W-:Y:S05]  /*0b20*/  @!P0 BRA P1, `(.L_x_46) ;  /* 0x0000000000748947 */ /* 0x000fea0000800000 */
.L_x_47:
[----:B0-----:R-:W-:-:S06]  /*0b30*/  IMAD.WIDE R4, R15, 0x4, R2 ;  /* 0x000000040f047825 */ /* 0x001fcc00078e0202 */
[----:B------:R-:W2:Y:S01]  /*0b40*/  LDG.E R4, desc[UR8][R4.64] ;  /* 0x0000000804047981 */ /* 0x000ea2000c1e1900 */
[----:B------:R-:W-:Y:S01]  /*0b50*/  IADD3 R10, PT, PT, R10, 0x1, RZ ;  /* 0x000000010a0a7810 */ /* 0x000fe20007ffe0ff */
[----:B------:R-:W-:-:S03]  /*0b60*/  VIADD R15, R15, 0x1 ;  /* 0x000000010f0f7836 */ /* 0x000fc60000000000 */
[----:B------:R-:W-:Y:S01]  /*0b70*/  ISETP.NE.AND P0, PT, R10, RZ, PT ;  /* 0x000000ff0a00720c */ /* 0x000fe20003f05270 */
[----:B--2---:R0:W-:Y:S02]  /*0b80*/  STS [R11], R4 ;  /* 0x000000040b007388 */ /* 0x0041e40000000800 */
[----:B0-----:R-:W-:-:S10]  /*0b90*/  VIADD R11, R11, 0x4 ;  /* 0x000000040b0b7836 */ /* 0x001fd40000000000 */
[----:B------:R-:W-:Y:S05]  /*0ba0*/  @P0 BRA `(.L_x_47) ;  /* 0xfffffffc00e00947 */ /* 0x000fea000383ffff */
[----:B------:R-:W-:Y:S05]  /*0bb0*/  BRA `(.L_x_46) ;  /* 0x0000000000507947 */ /* 0x000fea0003800000 */
.L_x_39:
        /* <DEDUP_REMOVED lines=11> */
[----:B0-----:R-:W-:Y:S02]  /*0c70*/  LEA R11, R6, R5, 0x18 ;  /* 0x00000005060b7211 */ /* 0x001fe400078ec0ff */
[----:B------:R-:W-:-:S07]  /*0c80*/  MOV R6, R4 ;  /* 0x0000000400067202 */ /* 0x000fce0000000f00 */
.L_x_51:
[----:B-12---:R-:W-:-:S06]  /*0c90*/  IMAD.WIDE R4, R6, 0x4, R2 ;  /* 0x0000000406047825 */ /* 0x006fcc00078e0202 */
[----:B------:R-:W2:Y:S01]  /*0ca0*/  LDG.E R4, desc[UR8][R4.64] ;  /* 0x0000000804047981 */ /* 0x000ea2000c1e1900 */
[----:B------:R-:W-:Y:S02]  /*0cb0*/  IMAD R9, R6, 0x4, R11 ;  /* 0x0000000406097824 */ /* 0x000fe400078e020b */
[----:B------:R-:W-:-:S05]  /*0cc0*/  IMAD.IADD R6, R7, 0x1, R6 ;  /* 0x0000000107067824 */ /* 0x000fca00078e0206 */
[----:B------:R-:W-:Y:S01]  /*0cd0*/  ISETP.GE.AND P0, PT, R6, R21, PT ;  /* 0x000000150600720c */ /* 0x000fe20003f06270 */
[----:B--2---:R1:W-:-:S12]  /*0ce0*/  STS [R9], R4 ;  /* 0x0000000409007388 */ /* 0x0043d80000000800 */
[----:B------:R-:W-:Y:S05]  /*0cf0*/  @!P0 BRA `(.L_x_51) ;  /* 0xfffffffc00e48947 */ /* 0x000fea000383ffff */
.L_x_46:
[----:B------:R-:W-:Y:S05]  /*0d00*/  BSYNC.RECONVERGENT B0 ;  /* 0x0000000000007941 */ /* 0x000fea0003800200 */
.L_x_38:
[----:B------:R-:W-:Y:S01]  /*0d10*/  BAR.SYNC.DEFER_BLOCKING 0x0 ;  /* 0x0000000000007b1d */ /* 0x000fe20000010000 */
[----:B------:R-:W-:Y:S02]  /*0d20*/  ISETP.GE.AND P0, PT, R18, R20, PT ;  /* 0x000000141200720c */ /* 0x000fe40003f06270 */
[----:B------:R-:W-:-:S03]  /*0d30*/  LEA R3, R21, 0xf, 0x2 ;  /* 0x0000000f15037811 */ /* 0x000fc600078e10ff */
[----:B------:R-:W-:Y:S01]  /*0d40*/  BSSY.RECONVERGENT B0, `(.L_x_52) ;  /* 0x0000029000007945 */ /* 0x000fe20003800200 */
[----:B------:R-:W-:-:S07]  /*0d50*/  LOP3.LUT R3, R3, 0xfffffff0, RZ, 0xc0, !PT ;  /* 0xfffffff003037812 */ /* 0x000fce00078ec0ff */
[----:B------:R-:W-:Y:S05]  /*0d60*/  @P0 BRA `(.L_x_53) ;  /* 0x0000000000980947 */ /* 0x000fea0003800000 */
[----:B------:R-:W2:Y:S01]  /*0d70*/  S2UR UR6, SR_CgaCtaId ;  /* 0x00000000000679c3 */ /* 0x000ea20000008800 */
[----:B------:R-:W-:Y:S01]  /*0d80*/  HFMA2 R8, -RZ, RZ, 0, 1.78813934326171875e-07 ;  /* 0x00000003ff087431 */ /* 0x000fe200000001ff */
[----:B------:R-:W-:Y:S01]  /*0d90*/  UMOV UR5, 0x400 ;  /* 0x0000040000057882 */ /* 0x000fe20000000000 */
[----:B-1----:R-:W-:Y:S02]  /*0da0*/  VIADD R9, R19, UR4 ;  /* 0x0000000413097c36 */ /* 0x002fe40008000000 */
[----:B------:R-:W-:-:S03]  /*0db0*/  IMAD.MOV.U32 R10, RZ, RZ, R18 ;  /* 0x000000ffff0a7224 */ /* 0x000fc600078e0012 */
[----:B------:R-:W1:Y:S01]  /*0dc0*/  LDC R13, c[0x0][0x360] ;  /* 0x0000d800ff0d7b82 */ /* 0x000e620000000800 */
[----:B------:R-:W-:Y:S01]  /*0dd0*/  IMAD R8, R21, R8, 0x17d ;  /* 0x0000017d15087424 */ /* 0x000fe200078e0208 */
[----:B------:R-:W-:-:S06]  /*0de0*/  IADD3 R21, PT, PT, R0, 0x1, -R21 ;  /* 0x0000000100157810 */ /* 0x000fcc0007ffe815 */
[----:B------:R-:W3:Y:S08]  /*0df0*/  LDC R17, c[0x0][0x39c] ;  /* 0x0000e700ff117b82 */ /* 0x000ef00000000800 */
[----:B------:R-:W4:Y:S01]  /*0e00*/  LDC R14, c[0x0][0x398] ;  /* 0x0000e600ff0e7b82 */ /* 0x000f220000000800 */
[----:B--2---:R-:W-:-:S06]  /*0e10*/  ULEA UR5, UR6, UR5, 0x18 ;  /* 0x0000000506057291 */ /* 0x004fcc000f8ec0ff */
[----:B------:R-:W-:Y:S01]  /*0e20*/  IADD3 R2, PT, PT, R3, UR5, RZ ;  /* 0x0000000503027c10 */ /* 0x000fe2000fffe0ff */
[----:B0-----:R-:W0:Y:S06]  /*0e30*/  LDC.64 R4, c[0x0][0x380] ;  /* 0x0000e000ff047b82 */ /* 0x001e2c0000000a00 */
.L_x_59:
[----:B------:R-:W-:Y:S01]  /*0e40*/  IMAD.IADD R12, R21, 0x1, R10 ;  /* 0x00000001150c7824 */ /* 0x000fe200078e020a */
[----:B------:R-:W-:Y:S04]  /*0e50*/  BSSY.RECONVERGENT B1, `(.L_x_54) ;  /* 0x0000014000017945 */ /* 0x000fe80003800200 */
[----:B---3--:R-:W-:-:S04]  /*0e60*/  ISETP.GE.AND P0, PT, R12, R17, PT ;  /* 0x000000110c00720c */ /* 0x008fc80003f06270 */
[----:B------:R-:W-:-:S13]  /*0e70*/  ISETP.LT.OR P0, PT, R12, RZ, P0 ;  /* 0x000000ff0c00720c */ /* 0x000fda0000701670 */
[----:B--2---:R-:W-:Y:S05]  /*0e80*/  @P0 BRA `(.L_x_55) ;  /* 0x0000000000300947 */ /* 0x004fea0003800000 */
[----:B----4-:R-:W-:Y:S01]  /*0e90*/  ISETP.GE.U32.AND P0, PT, R9, R14, PT ;  /* 0x0000000e0900720c */ /* 0x010fe20003f06070 */
[----:B------:R-:W-:Y:S01]  /*0ea0*/  IMAD R7, R10, 0x3, R19 ;  /* 0x000000030a077824 */ /* 0x000fe200078e0213 */
[----:B------:R-:W-:Y:S01]  /*0eb0*/  BSSY.RECONVERGENT B2, `(.L_x_56) ;  /* 0x0000007000027945 */ /* 0x000fe20003800200 */
[----:B------:R-:W-:Y:S02]  /*0ec0*/  MOV R6, RZ ;  /* 0x000000ff00067202 */ /* 0x000fe40000000f00 */
[----:B------:R-:W-:-:S08]  /*0ed0*/  IMAD R11, R7, 0x4, R2 ;  /* 0x00000004070b7824 */ /* 0x000fd000078e0202 */
[----:B------:R-:W-:Y:S05]  /*0ee0*/  @P0 BRA `(.L_x_57) ;  /* 0x00000000000c0947 */ /* 0x000fea0003800000 */
[----:B------:R-:W-:-:S04]  /*0ef0*/  IMAD R7, R12, R14, R9 ;  /* 0x0000000e0c077224 */ /* 0x000fc800078e0209 */
[----:B0-----:R-:W-:-:S06]  /*0f00*/  IMAD.WIDE.U32 R6, R7, 0x4, R4 ;  /* 0x0000000407067825 */ /* 0x001fcc00078e0004 */
[----:B------:R2:W5:Y:S02]  /*0f10*/  LDG.E.CONSTANT R6, desc[UR8][R6.64] ;  /* 0x0000000806067981 */ /* 0x000564000c1e9900 */
.L_x_57:
[----:B------:R-:W-:Y:S05]  /*0f20*/  BSYNC.RECONVERGENT B2 ;  /* 0x0000000000027941 */ /* 0x000fea0003800200 */
.L_x_56:
[----:B-----5:R3:W-:Y:S01]  /*0f30*/  STS [R11], R6 ;  /* 0x000000060b007388 */ /* 0x0207e20000000800 */
[----:B------:R-:W-:Y:S05]  /*0f40*/  BRA `(.L_x_58) ;  /* 0x0000000000107947 */ /* 0x000fea0003800000 */
.L_x_55:
[----:B------:R-:W-:-:S05]  /*0f50*/  IMAD R7, R10, 0x3, R19 ;  /* 0x000000030a077824 */ /* 0x000fca00078e0213 */
[----:B------:R-:W-:-:S13]  /*0f60*/  ISETP.GE.AND P0, PT, R7, R8, PT ;  /* 0x000000080700720c */ /* 0x000fda0003f06270 */
[----:B------:R-:W-:-:S05]  /*0f70*/  @!P0 IMAD R6, R7, 0x4, R2 ;  /* 0x0000000407068824 */ /* 0x000fca00078e0202 */
[----:B------:R2:W-:Y:S02]  /*0f80*/  @!P0 STS [R6], RZ ;  /* 0x000000ff06008388 */ /* 0x0005e40000000800 */
.L_x_58:
[----:B------:R-:W-:Y:S05]  /*0f90*/  BSYNC.RECONVERGENT B1 ;  /* 0x0000000000017941 */ /* 0x000fea0003800200 */
.L_x_54:
[----:B-1----:R-:W-:-:S05]  /*0fa0*/  IMAD.IADD R10, R13, 0x1, R10 ;  /* 0x000000010d0a7824 */ /* 0x002fca00078e020a */
[----:B------:R-:W-:-:S13]  /*0fb0*/  ISETP.GE.AND P0, PT, R10, R20, PT ;  /* 0x000000140a00720c */ /* 0x000fda0003f06270 */
[----:B------:R-:W-:Y:S05]  /*0fc0*/  @!P0 BRA `(.L_x_59) ;  /* 0xfffffffc009c8947 */ /* 0x000fea000383ffff */
.L_x_53:
[----:B------:R-:W-:Y:S05]  /*0fd0*/  BSYNC.RECONVERGENT B0 ;  /* 0x0000000000007941 */ /* 0x000fea0003800200 */
.L_x_52:
[----:B------:R-:W1:Y:S01]  /*0fe0*/  S2R R2, SR_TID.Y ;  /* 0x0000000000027919 */ /* 0x000e620000002200 */
[----:B------:R-:W5:Y:S01]  /*0ff0*/  LDCU UR5, c[0x0][0x398] ;  /* 0x00007300ff0577ac */ /* 0x000f620008000800 */
[----:B------:R-:W-:Y:S01]  /*1000*/  IADD3 R0, PT, PT, R0, R18, RZ ;  /* 0x0000001200007210 */ /* 0x000fe20007ffe0ff */
[----:B------:R-:W-:Y:S03]  /*1010*/  BAR.SYNC.DEFER_BLOCKING 0x0 ;  /* 0x0000000000007b1d */ /* 0x000fe60000010000 */
[----:B------:R-:W-:Y:S01]  /*1020*/  ISETP.GE.AND P0, PT, R0, R17, PT ;  /* 0x000000110000720c */ /* 0x000fe20003f06270 */
[----:B-1----:R-:W-:-:S05]  /*1030*/  VIADD R9, R2, UR4 ;  /* 0x0000000402097c36 */ /* 0x002fca0008000000 */
[----:B-----5:R-:W-:-:S13]  /*1040*/  ISETP.GE.OR P0, PT, R9, UR5, P0 ;  /* 0x0000000509007c0c */ /* 0x020fda0008706670 */
[----:B------:R-:W-:Y:S05]  /*1050*/  @P0 EXIT ;  /* 0x000000000000094d */ /* 0x000fea0003800000 */
[----:B0-----:R-:W0:Y:S08]  /*1060*/  LDC.64 R4, c[0x0][0x3a0] ;  /* 0x0000e800ff047b82 */ /* 0x001e300000000a00 */
[----:B---3--:R-:W2:Y:S01]  /*1070*/  LDC R11, c[0x0][0x390] ;  /* 0x0000e400ff0b7b82 */ /* 0x008ea20000000800 */
[----:B0-----:R-:W-:-:S06]  /*1080*/  IMAD.WIDE.U32 R4, R9, 0x4, R4 ;  /* 0x0000000409047825 */ /* 0x001fcc00078e0004 */
[----:B------:R-:W2:Y:S02]  /*1090*/  LDG.E.CONSTANT R4, desc[UR8][R4.64] ;  /* 0x0000000804047981 */ /* 0x000ea4000c1e9900 */
[----:B--2---:R-:W-:-:S04]  /*10a0*/  IADD3 R7, PT, PT, R4, -0x1, R11 ;  /* 0xffffffff04077810 */ /* 0x004fc80007ffe00b */
[C---:B------:R-:W-:Y:S01]  /*10b0*/  ISETP.GE.AND P0, PT, R0.reuse, R7, PT ;  /* 0x000000070000720c */ /* 0x040fe20003f06270 */
[----:B------:R-:W-:-:S12]  /*10c0*/  IMAD R0, R0, UR5, R9 ;  /* 0x0000000500007c24 */ /* 0x000fd8000f8e0209 */
[----:B------:R-:W0:Y:S01]  /*10d0*/  @!P0 LDC.64 R6, c[0x0][0x3a8] ;  /* 0x0000ea00ff068b82 */ /* 0x000e220000000a00 */
[----:B------:R-:W-:Y:S02]  /*10e0*/  @!P0 IMAD.MOV.U32 R9, RZ, RZ, 0x7fffffff ;  /* 0x7fffffffff098424 */ /* 0x000fe400078e00ff */
[----:B0-----:R-:W-:-:S05]  /*10f0*/  @!P0 IMAD.WIDE R6, R0, 0x4, R6 ;  /* 0x0000000400068825 */ /* 0x001fca00078e0206 */
[----:B------:R0:W-:Y:S01]  /*1100*/  @!P0 STG.E desc[UR8][R6.64], R9 ;  /* 0x0000000906008986 */ /* 0x0001e2000c101908 */
[----:B------:R-:W-:Y:S05]  /*1110*/  @!P0 EXIT ;  /* 0x000000000000894d */ /* 0x000fea0003800000 */
[----:B------:R-:W-:Y:S01]  /*1120*/  ISETP.GE.AND P0, PT, R11, 0x1, PT ;  /* 0x000000010b00780c */ /* 0x000fe20003f06270 */
[----:B------:R-:W-:-:S12]  /*1130*/  HFMA2 R13, -RZ, RZ, 0, 0 ;  /* 0x00000000ff0d7431 */ /* 0x000fd800000001ff */
[----:B------:R-:W-:Y:S05]  /*1140*/  @!P0 BRA `(.L_x_60) ;  /* 0x0000000000e48947 */ /* 0x000fea0003800000 */
[C---:B------:R-:W-:Y:S01]  /*1150*/  ISETP.GE.U32.AND P0, PT, R11.reuse, 0x8, PT ;  /* 0x000000080b00780c */ /* 0x040fe20003f06070 */
[----:B------:R-:W-:Y:S01]  /*1160*/  IMAD.MOV.U32 R13, RZ, RZ, RZ ;  /* 0x000000ffff0d7224 */ /* 0x000fe200078e00ff */
[----:B------:R-:W-:Y:S01]  /*1170*/  LOP3.LUT R12, R11, 0x7, RZ, 0xc0, !PT ;  /* 0x000000070b0c7812 */ /* 0x000fe200078ec0ff */
[----:B------:R-:W-:-:S03]  /*1180*/  IMAD.MOV.U32 R15, RZ, RZ, RZ ;  /* 0x000000ffff0f7224 */ /* 0x000fc600078e00ff */
[----:B------:R-:W-:-:S07]  /*1190*/  ISETP.NE.AND P1, PT, R12, RZ, PT ;  /* 0x000000ff0c00720c */ /* 0x000fce0003f25270 */
[----:B------:R-:W-:Y:S06]  /*11a0*/  @!P0 BRA `(.L_x_61) ;  /* 0x0000000000848947 */ /* 0x000fec0003800000 */
[----:B0-----:R-:W0:Y:S01]  /*11b0*/  S2R R7, SR_CgaCtaId ;  /* 0x0000000000077919 */ /* 0x001e220000008800 */
[----:B------:R-:W-:Y:S01]  /*11c0*/  MOV R4, 0x400 ;  /* 0x0000040000047802 */ /* 0x000fe20000000f00 */
[----:B------:R-:W-:Y:S01]  /*11d0*/  IMAD R5, R18, 0xc, R3 ;  /* 0x0000000c12057824 */ /* 0x000fe200078e0203 */
[----:B------:R-:W-:Y:S01]  /*11e0*/  LOP3.LUT R15, R11, 0x7ffffff8, RZ, 0xc0, !PT ;  /* 0x7ffffff80b0f7812 */ /* 0x000fe200078ec0ff */
[----:B------:R-:W-:-:S03]  /*11f0*/  IMAD.MOV.U32 R13, RZ, RZ, RZ ;  /* 0x000000ffff0d7224 */ /* 0x000fc600078e00ff */
[----:B------:R-:W-:Y:S02]  /*1200*/  LEA R5, R2, R5, 0x2 ;  /* 0x0000000502057211 */ /* 0x000fe400078e10ff */
[----:B----4-:R-:W-:Y:S02]  /*1210*/  IADD3 R14, PT, PT, -R15, RZ, RZ ;  /* 0x000000ff0f0e7210 */ /* 0x010fe40007ffe1ff */
[----:B0-----:R-:W-:-:S04]  /*1220*/  LEA R4, R7, R4, 0x18 ;  /* 0x0000000407047211 */ /* 0x001fc800078ec0ff */
[----:B------:R-:W-:Y:S01]  /*1230*/  IADD3 R16, PT, PT, R5, 0x30, R4 ;  /* 0x0000003005107810 */ /* 0x000fe20007ffe004 */
[----:B------:R-:W-:-:S07]  /*1240*/  VIADD R17, R4, 0x10 ;  /* 0x0000001004117836 */ /* 0x000fce0000000000 */
.L_x_62:
        /* <DEDUP_REMOVED lines=8> */
[----:B------:R4:W5:Y:S04]  /*12d0*/  LDS.128 R8, [R17] ;  /* 0x0000000011087984 */ /* 0x0009680000000c00 */
        /* <DEDUP_REMOVED lines=14> */
.L_x_61:
[----:B------:R-:W-:Y:S05]  /*13c0*/  @!P1 BRA `(.L_x_60) ;  /* 0x0000000000449947 */ /* 0x000fea0003800000 */
[----:B------:R-:W1:Y:S01]  /*13d0*/  S2R R5, SR_CgaCtaId ;  /* 0x0000000000057919 */ /* 0x000e620000008800 */
[----:B------:R-:W-:Y:S01]  /*13e0*/  IMAD.IADD R18, R18, 0x1, R15 ;  /* 0x0000000112127824 */ /* 0x000fe200078e020f */
[----:B------:R-:W-:Y:S01]  /*13f0*/  MOV R4, 0x400 ;  /* 0x0000040000047802 */ /* 0x000fe20000000f00 */
[----:B------:R-:W-:Y:S02]  /*1400*/  IMAD.MOV R12, RZ, RZ, -R12 ;  /* 0x000000ffff0c7224 */ /* 0x000fe400078e0a0c */
[----:B------:R-:W-:-:S05]  /*1410*/  IMAD R3, R18, 0xc, R3 ;  /* 0x0000000c12037824 */ /* 0x000fca00078e0203 */
[----:B------:R-:W-:Y:S02]  /*1420*/  LEA R3, R2, R3, 0x2 ;  /* 0x0000000302037211 */ /* 0x000fe400078e10ff */
[----:B-1----:R-:W-:-:S04]  /*1430*/  LEA R4, R5, R4, 0x18 ;  /* 0x0000000405047211 */ /* 0x002fc800078ec0ff */
[----:B------:R-:W-:Y:S01]  /*1440*/  LEA R15, R15, R4, 0x2 ;  /* 0x000000040f0f7211 */ /* 0x000fe200078e10ff */
[----:B------:R-:W-:-:S07]  /*1450*/  IMAD.IADD R3, R4, 0x1, R3 ;  /* 0x0000000104037824 */ /* 0x000fce00078e0203 */
.L_x_63:
[----:B------:R1:W-:Y:S01]  /*1460*/  LDS R2, [R3] ;  /* 0x0000000003027984 */ /* 0x0003e20000000800 */
[----:B------:R-:W-:-:S03]  /*1470*/  IADD3 R12, PT, PT, R12, 0x1, RZ ;  /* 0x000000010c0c7810 */ /* 0x000fc60007ffe0ff */
[----:B------:R2:W3:Y:S01]  /*1480*/  LDS R4, [R15] ;  /* 0x000000000f047984 */ /* 0x0004e20000000800 */
[----:B------:R-:W-:Y:S01]  /*1490*/  ISETP.NE.AND P0, PT, R12, RZ, PT ;  /* 0x000000ff0c00720c */ /* 0x000fe20003f05270 */
[----:B-1----:R-:W-:Y:S01]  /*14a0*/  VIADD R3, R3, 0xc ;  /* 0x0000000c03037836 */ /* 0x002fe20000000000 */
[----:B--2---:R-:W-:Y:S01]  /*14b0*/  IADD3 R15, PT, PT, R15, 0x4, RZ ;  /* 0x000000040f0f7810 */ /* 0x004fe20007ffe0ff */
[----:B---3--:R-:W-:-:S10]  /*14c0*/  FFMA R13, R2, R4, R13 ;  /* 0x00000004020d7223 */ /* 0x008fd4000000000d */
[----:B------:R-:W-:Y:S05]  /*14d0*/  @P0 BRA `(.L_x_63) ;  /* 0xfffffffc00e00947 */ /* 0x000fea000383ffff */
.L_x_60:
[----:B------:R-:W1:Y:S02]  /*14e0*/  LDC.64 R2, c[0x0][0x3a8] ;  /* 0x0000ea00ff027b82 */ /* 0x000e640000000a00 */
[----:B-1----:R-:W-:-:S05]  /*14f0*/  IMAD.WIDE R2, R0, 0x4, R2 ;  /* 0x0000000400027825 */ /* 0x002fca00078e0202 */
[----:B------:R-:W-:Y:S01]  /*1500*/  STG.E desc[UR8][R2.64], R13 ;  /* 0x0000000d02007986 */ /* 0x000fe2000c101908 */
[----:B------:R-:W-:Y:S05]  /*1510*/  EXIT ;  /* 0x000000000000794d */ /* 0x000fea0003800000 */
.L_x_64:
        /* <DEDUP_REMOVED lines=14> */
.L_x_136:


//--------------------- .text.pwma_batch_tiled_async_f32 --------------------------
	.section	.text.pwma_batch_tiled_async_f32,"ax",@progbits
	.align	128
        .global         pwma_batch_tiled_async_f32
        .type           pwma_batch_tiled_async_f32,@function
        .size           pwma_batch_tiled_async_f32,(.L_x_137 - pwma_batch_tiled_async_f32)
        .other          pwma_batch_tiled_async_f32,@"STO_CUDA_ENTRY STV_DEFAULT"
pwma_batch_tiled_async_f32:
.text.pwma_batch_tiled_async_f32:
[----:B------:R-:W-:Y:S01]  /*0000*/  LDC R1, c[0x0][0x37c] ;  /* 0x0000df00ff017b82 */ /* 0x000fe20000000800 */
[----:B------:R-:W0:Y:S01]  /*0010*/  S2R R0, SR_CTAID.Y ;  /* 0x0000000000007919 */ /* 0x000e220000002600 */
[----:B------:R-:W0:Y:S02]  /*0020*/  LDCU UR4, c[0x0][0x3a4] ;  /* 0x00007480ff0477ac */ /* 0x000e240008000800 */
[----:B0-----:R-:W-:-:S13]  /*0030*/  ISETP.GE.AND P0, PT, R0, UR4, PT ;  /* 0x0000000400007c0c */ /* 0x001fda000bf06270 */
[----:B------:R-:W-:Y:S05]  /*0040*/  @P0 EXIT ;  /* 0x000000000000094d */ /* 0x000fea0003800000 */
[----:B------:R-:W0:Y:S01]  /*0050*/  LDC.64 R22, c[0x0][0x390] ;  /* 0x0000e400ff167b82 */ /* 0x000e220000000a00 */
[----:B------:R-:W1:Y:S07]  /*0060*/  LDCU.64 UR10, c[0x0][0x358] ;  /* 0x00006b00ff0a77ac */ /* 0x000e6e0008000a00 */
[----:B------:R-:W2:Y:S01]  /*0070*/  LDC R5, c[0x0][0x3a8] ;  /* 0x0000ea00ff057b82 */ /* 0x000ea20000000800 */
[----:B0-----:R-:W-:-:S06]  /*0080*/  IMAD.WIDE.U32 R22, R0, 0x4, R22 ;  /* 0x0000000400167825 */ /* 0x001fcc00078e0016 */
[----:B-1----:R-:W2:Y:S02]  /*0090*/  LDG.E.CONSTANT R22, desc[UR10][R22.64] ;  /* 0x0000000a16167981 */ /* 0x002ea4000c1e9900 */
[----:B--2---:R-:W-:-:S04]  /*00a0*/  ISETP.GT.AND P0, PT, R22, R5, PT ;  /* 0x000000051600720c */ /* 0x004fc80003f04270 */
[----:B------:R-:W-:-:S13]  /*00b0*/  ISETP.LT.OR P0, PT, R22, 0x1, P0 ;  /* 0x000000011600780c */ /* 0x000fda0000701670 */
[----:B------:R-:W-:Y:S05]  /*00c0*/  @P0 EXIT ;  /* 0x000000000000094d */ /* 0x000fea0003800000 */
[----:B------:R-:W0:Y:S01]  /*00d0*/  LDC.64 R20, c[0x0][0x398] ;  /* 0x0000e600ff147b82 */ /* 0x000e220000000a00 */
[----:B------:R-:W1:Y:S01]  /*00e0*/  S2R R2, SR_TID.X ;  /* 0x0000000000027919 */ /* 0x000e620000002100 */
[----:B------:R-:W2:Y:S01]  /*00f0*/  LDCU.64 UR4, c[0x0][0x388] ;  /* 0x00007100ff0477ac */ /* 0x000ea20008000a00 */
[----:B0-----:R-:W-:-:S06]  /*0100*/  IMAD.WIDE.U32 R20, R0, 0x4, R20 ;  /* 0x0000000400147825 */ /* 0x001fcc00078e0014 */
[----:B------:R0:W5:Y:S01]  /*0110*/  LDG.E.CONSTANT R20, desc[UR10][R20.64] ;  /* 0x0000000a14147981 */ /* 0x000162000c1e9900 */
[----:B------:R-:W-:Y:S01]  /*0120*/  BSSY.RECONVERGENT B0, `(.L_x_65) ;  /* 0x0000017000007945 */ /* 0x000fe20003800200 */
[----:B-1----:R-:W-:Y:S01]  /*0130*/  ISETP.GE.U32.AND P0, PT, R2, R22, PT ;  /* 0x000000160200720c */ /* 0x002fe20003f06070 */
[----:B------:R-:W1:Y:S01]  /*0140*/  S2R R8, SR_TID.Y ;  /* 0x0000000000087919 */ /* 0x000e620000002200 */
[----:B------:R-:W3:Y:S11]  /*0150*/  S2R R15, SR_TID.Z ;  /* 0x00000000000f7919 */ /* 0x000ef60000002300 */
[----:B0-2---:R-:W-:Y:S05]  /*0160*/  @P0 BRA `(.L_x_66) ;  /* 0x0000000000480947 */ /* 0x005fea0003800000 */
[----:B------:R-:W0:Y:S01]  /*0170*/  S2R R9, SR_CgaCtaId ;  /* 0x0000000000097919 */ /* 0x000e220000008800 */
[----:B------:R-:W2:Y:S01]  /*0180*/  LDC R13, c[0x0][0x360] ;  /* 0x0000d800ff0d7b82 */ /* 0x000ea20000000800 */
[----:B------:R-:W-:-:S05]  /*0190*/  MOV R3, 0x400 ;  /* 0x0000040000037802 */ /* 0x000fca0000000f00 */
[----:B------:R-:W-:Y:S02]  /*01a0*/  VIADD R4, R3, 0x30 ;  /* 0x0000003003047836 */ /* 0x000fe40000000000 */
[----:B------:R-:W-:-:S03]  /*01b0*/  IMAD R3, R0, R5, RZ ;  /* 0x0000000500037224 */ /* 0x000fc600078e02ff */
[----:B0-----:R-:W-:Y:S01]  /*01c0*/  LEA R9, R9, R4, 0x18 ;  /* 0x0000000409097211 */ /* 0x001fe200078ec0ff */
[----:B------:R-:W-:-:S07]  /*01d0*/  IMAD.MOV.U32 R4, RZ, RZ, R2 ;  /* 0x000000ffff047224 */ /* 0x000fce00078e0002 */
.L_x_67:
[----:B0-----:R-:W-:Y:S02]  /*01e0*/  SHF.R.S32.HI R6, RZ, 0x1f, R4 ;  /* 0x0000001fff067819 */ /* 0x001fe40000011404 */
[----:B------:R-:W-:-:S04]  /*01f0*/  IADD3 R7, P0, PT, R3, R4, RZ ;  /* 0x0000000403077210 */ /* 0x000fc80007f1e0ff */
[----:B------:R-:W-:Y:S02]  /*0200*/  LEA.HI.X.SX32 R10, R3, R6, 0x1, P0 ;  /* 0x00000006030a7211 */ /* 0x000fe400000f0eff */
[----:B------:R-:W-:-:S04]  /*0210*/  LEA R6, P0, R7, UR4, 0x2 ;  /* 0x0000000407067c11 */ /* 0x000fc8000f8010ff */
[----:B------:R-:W-:-:S05]  /*0220*/  LEA.HI.X R7, R7, UR5, R10, 0x2, P0 ;  /* 0x0000000507077c11 */ /* 0x000fca00080f140a */
[----:B------:R-:W4:Y:S01]  /*0230*/  LDG.E.CONSTANT R6, desc[UR10][R6.64] ;  /* 0x0000000a06067981 */ /* 0x000f22000c1e9900 */
[----:B------:R-:W-:Y:S02]  /*0240*/  IMAD R11, R4, 0x4, R9 ;  /* 0x00000004040b7824 */ /* 0x000fe400078e0209 */
[----:B--2---:R-:W-:-:S05]  /*0250*/  IMAD.IADD R4, R13, 0x1, R4 ;  /* 0x000000010d047824 */ /* 0x004fca00078e0204 */
[----:B------:R-:W-:Y:S01]  /*0260*/  ISETP.GE.AND P0, PT, R4, R22, PT ;  /* 0x000000160400720c */ /* 0x000fe20003f06270 */
[----:B----4-:R0:W-:-:S12]  /*0270*/  STS [R11], R6 ;  /* 0x000000060b007388 */ /* 0x0101d80000000800 */
[----:B------:R-:W-:Y:S05]  /*0280*/  @!P0 BRA `(.L_x_67) ;  /* 0xfffffffc00d48947 */ /* 0x000fea000383ffff */
.L_x_66:
[----:B------:R-:W-:Y:S05]  /*0290*/  BSYNC.RECONVERGENT B0 ;  /* 0x0000000000007941 */ /* 0x000fea0003800200 */
.L_x_65:
[----:B------:R-:W2:Y:S01]  /*02a0*/  LDCU UR9, c[0x0][0x360] ;  /* 0x00006c00ff0977ac */ /* 0x000ea20008000800 */
[----:B------:R-:W4:Y:S01]  /*02b0*/  S2R R4, SR_CTAID.X ;  /* 0x0000000000047919 */ /* 0x000f220000002500 */
[----:B------:R-:W-:Y:S01]  /*02c0*/  BSSY.RECONVERGENT B0, `(.L_x_68) ;  /* 0x000001d000007945 */ /* 0x000fe20003800200 */
[----:B------:R-:W1:Y:S01]  /*02d0*/  LDCU UR12, c[0x0][0x364] ;  /* 0x00006c80ff0c77ac */ /* 0x000e620008000800 */
[----:B------:R-:W-:Y:S01]  /*02e0*/  BAR.SYNC.DEFER_BLOCKING 0x0 ;  /* 0x0000000000007b1d */ /* 0x000fe20000010000 */
[----:B-1-3--:R-:W-:-:S04]  /*02f0*/  IMAD R3, R15, UR12, R8 ;  /* 0x0000000c0f037c24 */ /* 0x00afc8000f8e0208 */
[----:B--2---:R-:W-:-:S05]  /*0300*/  IMAD R3, R3, UR9, RZ ;  /* 0x0000000903037c24 */ /* 0x004fca000f8e02ff */
[----:B------:R-:W-:-:S13]  /*0310*/  LOP3.LUT P0, RZ, R3, R2, RZ, 0xfc, !PT ;  /* 0x0000000203ff7212 */ /* 0x000fda000780fcff */
[----:B----4-:R-:W-:Y:S05]  /*0320*/  @P0 BRA `(.L_x_69) ;  /* 0x0000000000580947 */ /* 0x010fea0003800000 */
[----:B------:R-:W1:Y:S01]  /*0330*/  S2UR UR5, SR_CgaCtaId ;  /* 0x00000000000579c3 */ /* 0x000e620000008800 */
[----:B------:R-:W2:Y:S01]  /*0340*/  LDCU UR6, c[0x0][0x368] ;  /* 0x00006d00ff0677ac */ /* 0x000ea20008000800 */
[----:B------:R-:W-:Y:S01]  /*0350*/  UIMAD UR4, UR9, UR12, URZ ;  /* 0x0000000c090472a4 */ /* 0x000fe2000f8e02ff */
[----:B------:R-:W-:-:S05]  /*0360*/  UMOV UR7, 0x400 ;  /* 0x0000040000077882 */ /* 0x000fca0000000000 */
[----:B------:R-:W3:Y:S01]  /*0370*/  S2UR UR8, SR_SWINHI ;  /* 0x00000000000879c3 */ /* 0x000ee20000002f00 */
[----:B--2---:R-:W-:-:S04]  /*0380*/  UIMAD UR6, UR4, UR6, URZ ;  /* 0x00000006040672a4 */ /* 0x004fc8000f8e02ff */
[----:B------:R-:W-:-:S04]  /*0390*/  UIADD3 UR14, UPT, UPT, -UR6, 0x100000, URZ ;  /* 0x00100000060e7890 */ /* 0x000fc8000fffe1ff */
[----:B------:R-:W-:Y:S02]  /*03a0*/  USHF.L.U32 UR15, UR14, 0xb, URZ ;  /* 0x0000000b0e0f7899 */ /* 0x000fe400080006ff */
[----:B------:R-:W-:Y:S02]  /*03b0*/  USHF.L.U32 UR14, UR14, 0x1, URZ ;  /* 0x000000010e0e7899 */ /* 0x000fe400080006ff */
[----:B-1----:R-:W-:Y:S01]  /*03c0*/  ULEA UR7, UR5, UR7, 0x18 ;  /* 0x0000000705077291 */ /* 0x002fe2000f8ec0ff */
[----:B------:R-:W-:-:S06]  /*03d0*/  IMAD.U32 R3, RZ, RZ, UR6 ;  /* 0x00000006ff037e24 */ /* 0x000fcc000f8e00ff */
[----:B------:R-:W-:Y:S01]  /*03e0*/  UMOV UR4, UR7 ;  /* 0x0000000700047c82 */ /* 0x000fe20008000000 */
[----:B---3--:R-:W-:Y:S01]  /*03f0*/  UMOV UR5, UR8 ;  /* 0x0000000800057c82 */ /* 0x008fe20008000000 */
[----:B0-----:R-:W-:Y:S02]  /*0400*/  IMAD.U32 R6, RZ, RZ, UR4 ;  /* 0x00000004ff067e24 */ /* 0x001fe4000f8e00ff */
[----:B------:R-:W-:Y:S01]  /*0410*/  IMAD.U32 R7, RZ, RZ, UR5 ;  /* 0x00000005ff077e24 */ /* 0x000fe2000f8e00ff */
[----:B------:R-:W0:Y:S02]  /*0420*/  FENCE.VIEW.ASYNC.S ;  /* 0x00000000000073c6 */ /* 0x000e240000000000 */
[----:B0-----:R1:W0:Y:S01]  /*0430*/  SYNCS.EXCH.64 URZ, [UR7+0x8], UR14 ;  /* 0x0000080e07ff75b2 */ /* 0x0012220008000100 */
[----:B------:R1:W0:Y:S01]  /*0440*/  SYNCS.EXCH.64 URZ, [UR7], UR14 ;  /* 0x0000000e07ff75b2 */ /* 0x0002220008000100 */
[----:B------:R1:W0:Y:S01]  /*0450*/  SYNCS.EXCH.64 URZ, [UR7+0x18], UR14 ;  /* 0x0000180e07ff75b2 */ /* 0x0002220008000100 */
[----:B------:R1:W0:Y:S02]  /*0460*/  SYNCS.EXCH.64 URZ, [UR7+0x10], UR14 ;  /* 0x0000100e07ff75b2 */ /* 0x0002240008000100 */
[----:B0-----:R1:W-:Y:S01]  /*0470*/  ST.E.STRONG.SM desc[UR10][R6.64+0x20], R3 ;  /* 0x0000200306007985 */ /* 0x0013e2000c10b90a */
[----:B------:R-:W-:Y:S01]  /*0480*/  NOP ;  /* 0x0000000000007918 */ /* 0x000fe20000000000 */
.L_x_69:
[----:B-1----:R-:W-:Y:S05]  /*0490*/  BSYNC.RECONVERGENT B0 ;  /* 0x0000000000007941 */ /* 0x002fea0003800200 */
.L_x_68:
[----:B------:R-:W-:Y:S08]  /*04a0*/  BAR.SYNC.DEFER_BLOCKING 0x0 ;  /* 0x0000000000007b1d */ /* 0x000ff00000010000 */
[----:B0-----:R-:W0:Y:S01]  /*04b0*/  LDC R6, c[0x0][0x370] ;  /* 0x0000dc00ff067b82 */ /* 0x001e220000000800 */
[----:B------:R-:W-:-:S05]  /*04c0*/  IMAD.SHL.U32 R3, R4, 0x80, RZ ;  /* 0x0000008004037824 */ /* 0x000fca00078e00ff */
[----:B------:R-:W-:Y:S02]  /*04d0*/  IADD3 R11, PT, PT, R3, 0x1, -R22 ;  /* 0x00000001030b7810 */ /* 0x000fe40007ffe816 */
[----:B------:R-:W-:Y:S01]  /*04e0*/  CS2R R8, SR_GLOBALTIMERLO ;  /* 0x0000000000087805 */ /* 0x000fe20000015200 */
[----:B------:R-:W1:Y:S01]  /*04f0*/  S2UR UR5, SR_CgaCtaId ;  /* 0x00000000000579c3 */ /* 0x000e620000008800 */
[----:B------:R-:W-:Y:S01]  /*0500*/  UMOV UR4, 0x400 ;  /* 0x0000040000047882 */ /* 0x000fe20000000000 */
[----:B------:R-:W-:Y:S01]  /*0510*/  IMAD.MOV.U32 R4, RZ, RZ, 0x1 ;  /* 0x00000001ff047424 */ /* 0x000fe200078e00ff */
[----:B------:R-:W-:Y:S01]  /*0520*/  LEA R7, R5, 0xf, 0x2 ;  /* 0x0000000f05077811 */ /* 0x000fe200078e10ff */
[----:B------:R-:W-:-:S03]  /*0530*/  VIADD R5, R22, 0x7f ;  /* 0x0000007f16057836 */ /* 0x000fc60000000000 */
[----:B------:R-:W-:Y:S02]  /*0540*/  SHF.L.U32 R4, R4, 0x1f, RZ ;  /* 0x0000001f04047819 */ /* 0x000fe400000006ff */
[----:B------:R-:W-:Y:S01]  /*0550*/  LOP3.LUT R7, R7, 0xfffffff0, RZ, 0xc0, !PT ;  /* 0xfffffff007077812 */ /* 0x000fe200078ec0ff */
[----:B-1----:R-:W-:-:S09]  /*0560*/  ULEA UR5, UR5, UR4, 0x18 ;  /* 0x0000000405057291 */ /* 0x002fd2000f8ec0ff */
[----:B------:R-:W1:Y:S02]  /*0570*/  SYNCS.PHASECHK.TRANS64.TRYWAIT P0, [UR5+0x8], R4 ;  /* 0x00000804ff0075a7 */ /* 0x000e640008001105 */
[----:B01----:R-:W-:Y:S05]  /*0580*/  @P0 BRA `(.L_x_70) ;  /* 0x0000000000640947 */ /* 0x003fea0003800000 */
[----:B------:R-:W-:Y:S01]  /*0590*/  IMAD.MOV.U32 R10, RZ, RZ, 0x1 ;  /* 0x00000001ff0a7424 */ /* 0x000fe200078e00ff */
[----:B------:R-:W-:-:S04]  /*05a0*/  UMOV UR4, URZ ;  /* 0x000000ff00047c82 */ /* 0x000fc80008000000 */
[----:B------:R-:W-:-:S07]  /*05b0*/  SHF.L.U32 R10, R10, 0x1f, RZ ;  /* 0x0000001f0a0a7819 */ /* 0x000fce00000006ff */
.L_x_73:
[----:B------:R-:W-:-:S11]  /*05c0*/  UISETP.GT.AND UP0, UPT, UR4, 0xf, UPT ;  /* 0x0000000f0400788c */ /* 0x000fd6000bf04270 */
[----:B------:R-:W-:Y:S01]  /*05d0*/  @!UP0 UIADD3 UR4, UPT, UPT, UR4, 0x1, URZ ;  /* 0x0000000104048890 */ /* 0x000fe2000fffe0ff */
[----:B------:R-:W-:Y:S11]  /*05e0*/  BRA.U !UP0, `(.L_x_71) ;  /* 0x0000000108447547 */ /* 0x000ff6000b800000 */
[----:B------:R-:W-:-:S06]  /*05f0*/  CS2R R12, SR_GLOBALTIMERLO ;  /* 0x00000000000c7805 */ /* 0x000fcc0000015200 */
[----:B------:R-:W-:-:S05]  /*0600*/  IADD3 R15, P0, PT, -R8, R12, RZ ;  /* 0x0000000c080f7210 */ /* 0x000fca0007f1e1ff */
[----:B------:R-:W-:Y:S01]  /*0610*/  IMAD.X R13, R13, 0x1, ~R9, P0 ;  /* 0x000000010d0d7824 */ /* 0x000fe200000e0e09 */
[----:B------:R-:W-:-:S04]  /*0620*/  ISETP.GE.U32.AND P0, PT, R15, 0x3d0900, PT ;  /* 0x003d09000f00780c */ /* 0x000fc80003f06070 */
[----:B------:R-:W-:-:S13]  /*0630*/  ISETP.GE.AND.EX P0, PT, R13, RZ, PT, P0 ;  /* 0x000000ff0d00720c */ /* 0x000fda0003f06300 */
[----:B------:R-:W-:Y:S05]  /*0640*/  @!P0 BRA `(.L_x_72) ;  /* 0x0000000000088947 */ /* 0x000fea0003800000 */
[----:B------:R-:W-:Y:S05]  /*0650*/  NANOSLEEP 0xf4240 ;  /* 0x000f42400000795d */ /* 0x000fea0003800000 */
[----:B------:R-:W-:Y:S05]  /*0660*/  BRA `(.L_x_71) ;  /* 0x0000000000247947 */ /* 0x000fea0003800000 */
.L_x_72:
[----:B------:R-:W-:-:S04]  /*0670*/  ISETP.GE.U32.AND P0, PT, R15, 0x9c40, PT ;  /* 0x00009c400f00780c */ /* 0x000fc80003f06070 */
[----:B------:R-:W-:-:S13]  /*0680*/  ISETP.GE.AND.EX P0, PT, R13, RZ, PT, P0 ;  /* 0x000000ff0d00720c */ /* 0x000fda0003f06300 */
[----:B------:R-:W-:Y:S05]  /*0690*/  @!P0 BRA `(.L_x_71) ;  /* 0x0000000000188947 */ /* 0x000fea0003800000 */
[----:B------:R-:W-:-:S04]  /*06a0*/  SHF.R.S32.HI R4, RZ, 0x1f, R13 ;  /* 0x0000001fff047819 */ /* 0x000fc8000001140d */
[----:B------:R-:W-:-:S05]  /*06b0*/  LEA.HI R4, P0, R4, R15, RZ, 0x2 ;  /* 0x0000000f04047211 */ /* 0x000fca00078110ff */
[----:B------:R-:W-:-:S05]  /*06c0*/  IMAD.X R13, RZ, RZ, R13, P0 ;  /* 0x000000ffff0d7224 */ /* 0x000fca00000e060d */
[----:B------:R-:W-:-:S04]  /*06d0*/  SHF.R.U64 R4, R4, 0x2, R13 ;  /* 0x0000000204047819 */ /* 0x000fc8000000120d */
[----:B------:R-:W-:Y:S05]  /*06e0*/  NANOSLEEP R4 ;  /* 0x000000040000735d */ /* 0x000fea0003800000 */
[----:B------:R-:W-:Y:S01]  /*06f0*/  NOP ;  /* 0x0000000000007918 */ /* 0x000fe20000000000 */
.L_x_71:
[----:B------:R-:W0:Y:S02]  /*0700*/  SYNCS.PHASECHK.TRANS64.TRYWAIT P0, [UR5+0x8], R10 ;  /* 0x0000080aff0075a7 */ /* 0x000e240008001105 */
[----:B0-----:R-:W-:Y:S05]  /*0710*/  @!P0 BRA `(.L_x_73) ;  /* 0xfffffffc00a88947 */ /* 0x001fea000383ffff */
.L_x_70:
[----:B------:R-:W0:Y:S01]  /*0720*/  S2UR UR6, SR_CgaCtaId ;  /* 0x00000000000679c3 */ /* 0x000e220000008800 */
[----:B------:R-:W-:Y:S01]  /*0730*/  UMOV UR4, 0x400 ;  /* 0x0000040000047882 */ /* 0x000fe20000000000 */
[----:B------:R-:W-:Y:S01]  /*0740*/  ISETP.GE.U32.AND P0, PT, R2, R5, PT ;  /* 0x000000050200720c */ /* 0x000fe20003f06070 */
[----:B------:R-:W-:Y:S01]  /*0750*/  UIADD3 UR4, UPT, UPT, UR4, 0x30, URZ ;  /* 0x0000003004047890 */ /* 0x000fe2000fffe0ff */
[----:B------:R-:W-:Y:S03]  /*0760*/  BSSY.RECONVERGENT B0, `(.L_x_74) ;  /* 0x0000019000007945 */ /* 0x000fe60003800200 */
[----:B0-----:R-:W-:-:S06]  /*0770*/  ULEA UR4, UR6, UR4, 0x18 ;  /* 0x0000000406047291 */ /* 0x001fcc000f8ec0ff */
[----:B------:R-:W-:Y:S02]  /*0780*/  VIADD R4, R7, UR4 ;  /* 0x0000000407047c36 */ /* 0x000fe40008000000 */
[----:B------:R-:W-:Y:S05]  /*0790*/  @P0 BRA `(.L_x_75) ;  /* 0x0000000000540947 */ /* 0x000fea0003800000 */
[----:B------:R-:W0:Y:S01]  /*07a0*/  LDC R14, c[0x0][0x3a0] ;  /* 0x0000e800ff0e7b82 */ /* 0x000e220000000800 */
[----:B------:R-:W-:-:S07]  /*07b0*/  IMAD.MOV.U32 R10, RZ, RZ, R2 ;  /* 0x000000ffff0a7224 */ /* 0x000fce00078e0002 */
[----:B------:R-:W1:Y:S02]  /*07c0*/  LDC.64 R8, c[0x0][0x380] ;  /* 0x0000e000ff087b82 */ /* 0x000e640000000a00 */
.L_x_79:
[----:B0-----:R-:W-:Y:S01]  /*07d0*/  IMAD.IADD R13, R11, 0x1, R10 ;  /* 0x000000010b0d7824 */ /* 0x001fe200078e020a */
[----:B------:R-:W-:Y:S04]  /*07e0*/  BSSY.RECONVERGENT B1, `(.L_x_76) ;  /* 0x000000d000017945 */ /* 0x000fe80003800200 */
[----:B0-----:R-:W-:-:S04]  /*07f0*/  ISETP.GE.AND P0, PT, R13, R14, PT ;  /* 0x0000000e0d00720c */ /* 0x001fc80003f06270 */
[----:B------:R-:W-:-:S13]  /*0800*/  ISETP.LT.OR P0, PT, R13, RZ, P0 ;  /* 0x000000ff0d00720c */ /* 0x000fda0000701670 */
[----:B--2---:R-:W-:Y:S05]  /*0810*/  @P0 BRA `(.L_x_77) ;  /* 0x00000000001c0947 */ /* 0x004fea0003800000 */
[----:B------:R-:W-:Y:S02]  /*0820*/  IMAD R15, R10, 0x4, R4 ;  /* 0x000000040a0f7824 */ /* 0x000fe400078e0204 */
[----:B-1----:R-:W-:-:S05]  /*0830*/  IMAD.WIDE.U32 R12, R13, 0x4, R8 ;  /* 0x000000040d0c7825 */ /* 0x002fca00078e0008 */
[----:B------:R-:W-:Y:S01]  /*0840*/  @!PT LDS RZ, [RZ] ;  /* 0x00000000fffff984 */ /* 0x000fe20000000800 */
[----:B------:R-:W-:Y:S01]  /*0850*/  @!PT LDS RZ, [RZ] ;  /* 0x00000000fffff984 */ /* 0x000fe20000000800 */
[----:B------:R-:W-:Y:S01]  /*0860*/  @!PT LDS RZ, [RZ] ;  /* 0x00000000fffff984 */ /* 0x000fe20000000800 */
[----:B------:R0:W-:Y:S01]  /*0870*/  LDGSTS.E [R15], desc[UR10][R12.64] ;  /* 0x000000000c0f7fae */ /* 0x0001e2000b9a100a */
[----:B------:R-:W-:Y:S05]  /*0880*/  BRA `(.L_x_78) ;  /* 0x0000000000087947 */ /* 0x000fea0003800000 */
.L_x_77:
[----:B------:R-:W-:-:S05]  /*0890*/  IMAD R12, R10, 0x4, R4 ;  /* 0x000000040a0c7824 */ /* 0x000fca00078e0204 */
[----:B------:R2:W-:Y:S02]  /*08a0*/  STS [R12], RZ ;  /* 0x000000ff0c007388 */ /* 0x0005e40000000800 */
.L_x_78:
[----:B------:R-:W-:Y:S05]  /*08b0*/  BSYNC.RECONVERGENT B1 ;  /* 0x0000000000017941 */ /* 0x000fea0003800200 */
.L_x_76:
[----:B------:R-:W-:-:S05]  /*08c0*/  VIADD R10, R10, UR9 ;  /* 0x000000090a0a7c36 */ /* 0x000fca0008000000 */
[----:B------:R-:W-:-:S13]  /*08d0*/  ISETP.GE.AND P0, PT, R10, R5, PT ;  /* 0x000000050a00720c */ /* 0x000fda0003f06270 */
[----:B------:R-:W-:Y:S05]  /*08e0*/  @!P0 BRA `(.L_x_79) ;  /* 0xfffffffc00b88947 */ /* 0x000fea000383ffff */
.L_x_75:
[----:B------:R-:W-:Y:S05]  /*08f0*/  BSYNC.RECONVERGENT B0 ;  /* 0x0000000000007941 */ /* 0x000fea0003800200 */
.L_x_74:
[----:B------:R-:W-:Y:S01]  /*0900*/  NOP ;  /* 0x0000000000007918 */ /* 0x000fe20000000000 */
[----:B------:R-:W-:Y:S01]  /*0910*/  SYNCS.ARRIVE.TRANS64.RED.A0T1 RZ, [UR5], RZ ;  /* 0x000000ffffff79a7 */ /* 0x000fe20008200405 */
[----:B------:R-:W-:Y:S01]  /*0920*/  ARRIVES.LDGSTSBAR.64.TRANSCNT [UR5] ;  /* 0x00000000ff0079b0 */ /* 0x000fe20008002a05 */
[----:B------:R-:W-:Y:S01]  /*0930*/  NOP ;  /* 0x0000000000007918 */ /* 0x000fe20000000000 */
[----:B------:R-:W-:Y:S01]  /*0940*/  SYNCS.ARRIVE.TRANS64.A1T0 RZ, [UR5], RZ ;  /* 0x000000ffffff79a7 */ /* 0x000fe20008100005 */
[----:B-1----:R-:W-:Y:S01]  /*0950*/  CS2R R8, SR_GLOBALTIMERLO ;  /* 0x0000000000087805 */ /* 0x002fe20000015200 */
[----:B------:R-:W-:-:S05]  /*0960*/  IMAD.MOV.U32 R10, RZ, RZ, 0x1 ;  /* 0x00000001ff0a7424 */ /* 0x000fca00078e00ff */
[----:B------:R-:W-:-:S04]  /*0970*/  SHF.L.U32 R10, R10, 0x1f, RZ ;  /* 0x0000001f0a0a7819 */ /* 0x000fc800000006ff */
[----:B------:R-:W1:Y:S02]  /*0980*/  SYNCS.PHASECHK.TRANS64.TRYWAIT P0, [UR5+0x18], R10 ;  /* 0x0000180aff0075a7 */ /* 0x000e640008001105 */
[----:B-1----:R-:W-:Y:S05]  /*0990*/  @P0 BRA `(.L_x_80) ;  /* 0x0000000000640947 */ /* 0x002fea0003800000 */
[----:B------:R-:W-:Y:S01]  /*09a0*/  IMAD.MOV.U32 R14, RZ, RZ, 0x1 ;  /* 0x00000001ff0e7424 */ /* 0x000fe200078e00ff */
[----:B------:R-:W-:-:S04]  /*09b0*/  UMOV UR4, URZ ;  /* 0x000000ff00047c82 */ /* 0x000fc80008000000 */
[----:B------:R-:W-:-:S07]  /*09c0*/  SHF.L.U32 R14, R14, 0x1f, RZ ;  /* 0x0000001f0e0e7819 */ /* 0x000fce00000006ff */
.L_x_84:
[----:B------:R-:W-:-:S09]  /*09d0*/  UISETP.GE.AND UP0, UPT, UR4, 0x10, UPT ;  /* 0x000000100400788c */ /* 0x000fd2000bf06270 */
[----:B------:R-:W-:Y:S05]  /*09e0*/  BRA.U !UP0, `(.L_x_81) ;  /* 0x0000000108447547 */ /* 0x000fea000b800000 */
[----:B0-2---:R-:W-:-:S06]  /*09f0*/  CS2R R12, SR_GLOBALTIMERLO ;  /* 0x00000000000c7805 */ /* 0x005fcc0000015200 */
[----:B------:R-:W-:-:S05]  /*0a00*/  IADD3 R15, P0, PT, -R8, R12, RZ ;  /* 0x0000000c080f7210 */ /* 0x000fca0007f1e1ff */
[----:B------:R-:W-:Y:S01]  /*0a10*/  IMAD.X R13, R13, 0x1, ~R9, P0 ;  /* 0x000000010d0d7824 */ /* 0x000fe200000e0e09 */
[----:B------:R-:W-:-:S04]  /*0a20*/  ISETP.GE.U32.AND P0, PT, R15, 0x3d0900, PT ;  /* 0x003d09000f00780c */ /* 0x000fc80003f06070 */
[----:B------:R-:W-:-:S13]  /*0a30*/  ISETP.GE.AND.EX P0, PT, R13, RZ, PT, P0 ;  /* 0x000000ff0d00720c */ /* 0x000fda0003f06300 */
[----:B------:R-:W-:Y:S05]  /*0a40*/  @!P0 BRA `(.L_x_82) ;  /* 0x0000000000088947 */ /* 0x000fea0003800000 */
[----:B------:R-:W-:Y:S05]  /*0a50*/  NANOSLEEP 0xf4240 ;  /* 0x000f42400000795d */ /* 0x000fea0003800000 */
[----:B------:R-:W-:Y:S05]  /*0a60*/  BRA `(.L_x_83) ;  /* 0x0000000000287947 */ /* 0x000fea0003800000 */
.L_x_82:
        /* <DEDUP_REMOVED lines=8> */
[----:B------:R-:W-:Y:S05]  /*0af0*/  BRA `(.L_x_83) ;  /* 0x0000000000047947 */ /* 0x000fea0003800000 */
.L_x_81:
[----:B------:R-:W-:-:S12]  /*0b00*/  UIADD3 UR4, UPT, UPT, UR4, 0x1, URZ ;  /* 0x0000000104047890 */ /* 0x000fd8000fffe0ff */
.L_x_83:
[----:B------:R-:W1:Y:S02]  /*0b10*/  SYNCS.PHASECHK.TRANS64.TRYWAIT P0, [UR5+0x18], R14 ;  /* 0x0000180eff0075a7 */ /* 0x000e640008001105 */
[----:B-1----:R-:W-:Y:S05]  /*0b20*/  @!P0 BRA `(.L_x_84) ;  /* 0xfffffffc00a88947 */ /* 0x002fea000383ffff */
.L_x_80:
[----:B------:R-:W-:Y:S01]  /*0b30*/  ISETP.GE.U32.AND P0, PT, R2, R5, PT ;  /* 0x000000050200720c */ /* 0x000fe20003f06070 */
[----:B------:R-:W-:-:S12]  /*0b40*/  BSSY.RECONVERGENT B0, `(.L_x_85) ;  /* 0x0000019000007945 */ /* 0x000fd80003800200 */
[----:B------:R-:W-:Y:S05]  /*0b50*/  @P0 BRA `(.L_x_86) ;  /* 0x00000000005c0947 */ /* 0x000fea0003800000 */
[----:B0-2---:R-:W0:Y:S01]  /*0b60*/  LDC R12, c[0x0][0x3a0] ;  /* 0x0000e800ff0c7b82 */ /* 0x005e220000000800 */
[----:B------:R-:W-:Y:S02]  /*0b70*/  IMAD R6, R6, 0x80, R11 ;  /* 0x0000008006067824 */ /* 0x000fe400078e020b */
[----:B------:R-:W-:-:S05]  /*0b80*/  IMAD.MOV.U32 R13, RZ, RZ, R2 ;  /* 0x000000ffff0d7224 */ /* 0x000fca00078e0002 */
[----:B------:R-:W1:Y:S02]  /*0b90*/  LDC.64 R8, c[0x0][0x380] ;  /* 0x0000e000ff087b82 */ /* 0x000e640000000a00 */
.L_x_89:
[----:B------:R-:W-:Y:S01]  /*0ba0*/  IMAD.IADD R15, R6, 0x1, R13 ;  /* 0x00000001060f7824 */ /* 0x000fe200078e020d */
[----:B------:R-:W-:Y:S04]  /*0bb0*/  BSSY.RECONVERGENT B1, `(.L_x_87) ;  /* 0x000000e000017945 */ /* 0x000fe80003800200 */
[----:B0-----:R-:W-:-:S04]  /*0bc0*/  ISETP.GE.AND P0, PT, R15, R12, PT ;  /* 0x0000000c0f00720c */ /* 0x001fc80003f06270 */
[----:B------:R-:W-:-:S13]  /*0bd0*/  ISETP.GT.AND P0, PT, R15, -0x1, !P0 ;  /* 0xffffffff0f00780c */ /* 0x000fda0004704270 */
[----:B--2---:R-:W-:-:S04]  /*0be0*/  @!P0 IMAD.IADD R11, R22, 0x1, R13 ;  /* 0x00000001160b8824 */ /* 0x004fc800078e020d */
[----:B------:R-:W-:-:S05]  /*0bf0*/  @!P0 IMAD R11, R11, 0x4, R4 ;  /* 0x000000040b0b8824 */ /* 0x000fca00078e0204 */
[----:B------:R0:W-:Y:S01]  /*0c00*/  @!P0 STS [R11+0x1fc], RZ ;  /* 0x0001fcff0b008388 */ /* 0x0001e20000000800 */
[----:B------:R-:W-:Y:S05]  /*0c10*/  @!P0 BRA `(.L_x_88) ;  /* 0x00000000001c8947 */ /* 0x000fea0003800000 */
[----:B------:R-:W-:Y:S02]  /*0c20*/  IMAD.IADD R17, R22, 0x1, R13 ;  /* 0x0000000116117824 */ /* 0x000fe400078e020d */
[----:B01----:R-:W-:-:S04]  /*0c30*/  IMAD.WIDE.U32 R10, R15, 0x4, R8 ;  /* 0x000000040f0a7825 */ /* 0x003fc800078e0008 */
[----:B------:R-:W-:-:S05]  /*0c40*/  IMAD R17, R17, 0x4, R4 ;  /* 0x0000000411117824 */ /* 0x000fca00078e0204 */
[----:B------:R-:W-:Y:S01]  /*0c50*/  @!PT LDS RZ, [RZ] ;  /* 0x00000000fffff984 */ /* 0x000fe20000000800 */
[----:B------:R-:W-:Y:S01]  /*0c60*/  @!PT LDS RZ, [RZ] ;  /* 0x00000000fffff984 */ /* 0x000fe20000000800 */
[----:B------:R-:W-:Y:S01]  /*0c70*/  @!PT LDS RZ, [RZ] ;  /* 0x00000000fffff984 */ /* 0x000fe20000000800 */
[----:B------:R2:W-:Y:S02]  /*0c80*/  LDGSTS.E [R17+0x1fc], desc[UR10][R10.64] ;  /* 0x001fc0000a117fae */ /* 0x0005e4000b9a100a */
.L_x_88:
[----:B------:R-:W-:Y:S05]  /*0c90*/  BSYNC.RECONVERGENT B1 ;  /* 0x0000000000017941 */ /* 0x000fea0003800200 */
.L_x_87:
[----:B------:R-:W-:-:S05]  /*0ca0*/  VIADD R13, R13, UR9 ;  /* 0x000000090d0d7c36 */ /* 0x000fca0008000000 */
[----:B------:R-:W-:-:S13]  /*0cb0*/  ISETP.GE.AND P0, PT, R13, R5, PT ;  /* 0x000000050d00720c */ /* 0x000fda0003f06270 */
[----:B------:R-:W-:Y:S05]  /*0cc0*/  @!P0 BRA `(.L_x_89) ;  /* 0xfffffffc00b48947 */ /* 0x000fea000383ffff */
.L_x_86:
[----:B------:R-:W-:Y:S05]  /*0cd0*/  BSYNC.RECONVERGENT B0 ;  /* 0x0000000000007941 */ /* 0x000fea0003800200 */
.L_x_85:
[----:B------:R-:W-:Y:S01]  /*0ce0*/  NOP ;  /* 0x0000000000007918 */ /* 0x000fe20000000000 */
[----:B------:R-:W-:Y:S01]  /*0cf0*/  SYNCS.ARRIVE.TRANS64.RED.A0T1 RZ, [UR5+0x10], RZ ;  /* 0x000010ffffff79a7 */ /* 0x000fe20008200405 */
[----:B------:R-:W3:Y:S01]  /*0d00*/  LDCU UR4, c[0x0][0x3a0] ;  /* 0x00007400ff0477ac */ /* 0x000ee20008000800 */
[----:B------:R-:W-:Y:S01]  /*0d10*/  ARRIVES.LDGSTSBAR.64.TRANSCNT [UR5+0x10] ;  /* 0x00001000ff0079b0 */ /* 0x000fe20008002a05 */
[----:B------:R-:W-:Y:S01]  /*0d20*/  NOP ;  /* 0x0000000000007918 */ /* 0x000fe20000000000 */
[----:B---3--:R-:W-:Y:S01]  /*0d30*/  ISETP.GE.AND P0, PT, R3, UR4, PT ;  /* 0x0000000403007c0c */ /* 0x008fe2000bf06270 */
[----:B------:R-:W-:-:S12]  /*0d40*/  SYNCS.ARRIVE.TRANS64.A1T0 RZ, [UR5+0x10], RZ ;  /* 0x000010ffffff79a7 */ /* 0x000fd80008100005 */
[----:B------:R-:W-:Y:S05]  /*0d50*/  @P0 BRA `(.L_x_90) ;  /* 0x0000000c00900947 */ /* 0x000fea0003800000 */
[----:B------:R-:W-:Y:S01]  /*0d60*/  IMAD R6, R2, 0x4, R7 ;  /* 0x0000000402067824 */ /* 0x000fe200078e0207 */
[----:B------:R-:W-:Y:S01]  /*0d70*/  LOP3.LUT R7, R22, 0x7, RZ, 0xc0, !PT ;  /* 0x0000000716077812 */ /* 0x000fe200078ec0ff */
[----:B-1----:R-:W-:Y:S01]  /*0d80*/  IMAD.MOV.U32 R8, RZ, RZ, 0x4 ;  /* 0x00000004ff087424 */ /* 0x002fe200078e00ff */
[----:B------:R-:W-:Y:S01]  /*0d90*/  PRMT R16, RZ, 0x7610, R16 ;  /* 0x00007610ff107816 */ /* 0x000fe20000000010 */
[----:B------:R-:W-:Y:S01]  /*0da0*/  UMOV UR4, URZ ;  /* 0x000000ff00047c82 */ /* 0x000fe20008000000 */
[----:B--2---:R-:W-:-:S07]  /*0db0*/  PRMT R17, RZ, 0x7610, R17 ;  /* 0x00007610ff117816 */ /* 0x004fce0000000011 */
.L_x_110:
[----:B------:R-:W-:Y:S02]  /*0dc0*/  PRMT R18, R8, 0x7610, R18 ;  /* 0x0000761008127816 */ /* 0x000fe40000000012 */
[----:B------:R-:W-:Y:S02]  /*0dd0*/  LOP3.LUT R19, R17, 0xff, RZ, 0xc0, !PT ;  /* 0x000000ff11137812 */ /* 0x000fe400078ec0ff */
[----:B0-2---:R-:W-:Y:S01]  /*0de0*/  CS2R R10, SR_GLOBALTIMERLO ;  /* 0x00000000000a7805 */ /* 0x005fe20000015200 */
[----:B------:R-:W0:Y:S01]  /*0df0*/  S2R R12, SR_CgaCtaId ;  /* 0x00000000000c7919 */ /* 0x000e220000008800 */
[----:B------:R-:W-:Y:S02]  /*0e00*/  LOP3.LUT R8, R18, 0xffff, RZ, 0xc0, !PT ;  /* 0x0000ffff12087812 */ /* 0x000fe400078ec0ff */
[----:B------:R-:W-:Y:S02]  /*0e10*/  MOV R9, 0x400 ;  /* 0x0000040000097802 */ /* 0x000fe40000000f00 */
[----:B------:R-:W-:-:S04]  /*0e20*/  SHF.R.U32.HI R8, RZ, 0x1, R8 ;  /* 0x00000001ff087819 */ /* 0x000fc80000011608 */
[----:B------:R-:W-:Y:S02]  /*0e30*/  LOP3.LUT R8, R8, 0x1, RZ, 0xc0, !PT ;  /* 0x0000000108087812 */ /* 0x000fe400078ec0ff */
[----:B0-----:R-:W-:-:S05]  /*0e40*/  LEA R12, R12, R9, 0x18 ;  /* 0x000000090c0c7211 */ /* 0x001fca00078ec0ff */
[----:B------:R-:W-:Y:S01]  /*0e50*/  IMAD R19, R19, 0x10, R12 ;  /* 0x0000001013137824 */ /* 0x000fe200078e020c */
[----:B------:R-:W-:-:S04]  /*0e60*/  SHF.L.U32 R12, R8, 0x1f, RZ ;  /* 0x0000001f080c7819 */ /* 0x000fc800000006ff */
[----:B------:R-:W0:Y:S02]  /*0e70*/  SYNCS.PHASECHK.TRANS64.TRYWAIT P0, [R19+URZ], R12 ;  /* 0x0000000c130075a7 */ /* 0x000e2400080011ff */
[----:B0-----:R-:W-:Y:S05]  /*0e80*/  @P0 BRA `(.L_x_91) ;  /* 0x0000000000600947 */ /* 0x001fea0003800000 */
[----:B------:R-:W-:Y:S01]  /*0e90*/  SHF.L.U32 R12, R8, 0x1f, RZ ;  /* 0x0000001f080c7819 */ /* 0x000fe200000006ff */
[----:B------:R-:W-:-:S06]  /*0ea0*/  UMOV UR5, URZ ;  /* 0x000000ff00057c82 */ /* 0x000fcc0008000000 */
.L_x_94:
        /* <DEDUP_REMOVED lines=11> */
.L_x_93:
        /* <DEDUP_REMOVED lines=9> */
.L_x_92:
[----:B------:R-:W0:Y:S02]  /*0ff0*/  SYNCS.PHASECHK.TRANS64.TRYWAIT P0, [R19+URZ], R12 ;  /* 0x0000000c130075a7 */ /* 0x000e2400080011ff */
[----:B0-----:R-:W-:Y:S05]  /*1000*/  @!P0 BRA `(.L_x_94) ;  /* 0xfffffffc00a88947 */ /* 0x001fea000383ffff */
.L_x_91:
[----:B------:R-:W0:Y:S01]  /*1010*/  LDCU UR7, c[0x0][0x3a0] ;  /* 0x00007400ff0777ac */ /* 0x000e220008000800 */
[----:B------:R-:W-:Y:S01]  /*1020*/  IMAD.IADD R21, R2, 0x1, R3 ;  /* 0x0000000102157824 */ /* 0x000fe200078e0203 */
[----:B------:R-:W-:Y:S01]  /*1030*/  BSSY.RECONVERGENT B0, `(.L_x_95) ;  /* 0x000005a000007945 */ /* 0x000fe20003800200 */
[----:B------:R-:W-:Y:S01]  /*1040*/  IMAD R23, R5, UR4, RZ ;  /* 0x0000000405177c24 */ /* 0x000fe2000f8e02ff */
[----:B------:R-:W-:Y:S02]  /*1050*/  BAR.SYNC.DEFER_BLOCKING 0x0 ;  /* 0x0000000000007b1d */ /* 0x000fe40000010000 */
[----:B0-----:R-:W-:-:S13]  /*1060*/  ISETP.GE.AND P0, PT, R21, UR7, PT ;  /* 0x0000000715007c0c */ /* 0x001fda000bf06270 */
[----:B------:R-:W-:Y:S05]  /*1070*/  @P0 BRA `(.L_x_96) ;  /* 0x0000000400540947 */ /* 0x000fea0003800000 */
[----:B-----5:R-:W-:-:S13]  /*1080*/  ISETP.GE.AND P0, PT, R21, R20, PT ;  /* 0x000000141500720c */ /* 0x020fda0003f06270 */
[----:B------:R-:W0:Y:S01]  /*1090*/  @!P0 LDC.64 R8, c[0x0][0x3b0] ;  /* 0x0000ec00ff088b82 */ /* 0x000e220000000a00 */
[----:B------:R-:W-:Y:S02]  /*10a0*/  @!P0 IMAD R11, R0, UR7, R21 ;  /* 0x00000007000b8c24 */ /* 0x000fe4000f8e0215 */
[----:B------:R-:W-:Y:S02]  /*10b0*/  @!P0 IMAD.MOV.U32 R13, RZ, RZ, 0x7fffffff ;  /* 0x7fffffffff0d8424 */ /* 0x000fe400078e00ff */
[----:B0-----:R-:W-:-:S05]  /*10c0*/  @!P0 IMAD.WIDE R8, R11, 0x4, R8 ;  /* 0x000000040b088825 */ /* 0x001fca00078e0208 */
[----:B------:R0:W-:Y:S01]  /*10d0*/  @!P0 STG.E desc[UR10][R8.64], R13 ;  /* 0x0000000d08008986 */ /* 0x0001e2000c10190a */
[----:B------:R-:W-:Y:S05]  /*10e0*/  @!P0 BRA `(.L_x_96) ;  /* 0x0000000400388947 */ /* 0x000fea0003800000 */
[----:B------:R-:W-:Y:S01]  /*10f0*/  ISETP.GE.AND P0, PT, R22, 0x1, PT ;  /* 0x000000011600780c */ /* 0x000fe20003f06270 */
[----:B------:R-:W-:-:S12]  /*1100*/  IMAD.MOV.U32 R15, RZ, RZ, RZ ;  /* 0x000000ffff0f7224 */ /* 0x000fd800078e00ff */
[----:B------:R-:W-:Y:S05]  /*1110*/  @!P0 BRA `(.L_x_97) ;  /* 0x00000004001c8947 */ /* 0x000fea0003800000 */
[----:B------:R-:W-:Y:S01]  /*1120*/  ISETP.GE.U32.AND P0, PT, R22, 0x8, PT ;  /* 0x000000081600780c */ /* 0x000fe20003f06070 */
[----:B------:R-:W-:Y:S02]  /*1130*/  IMAD.MOV.U32 R15, RZ, RZ, RZ ;  /* 0x000000ffff0f7224 */ /* 0x000fe400078e00ff */
[----:B------:R-:W-:-:S10]  /*1140*/  IMAD.MOV.U32 R24, RZ, RZ, RZ ;  /* 0x000000ffff187224 */ /* 0x000fd400078e00ff */
[----:B------:R-:W-:Y:S05]  /*1150*/  @!P0 BRA `(.L_x_98) ;  /* 0x00000000007c8947 */ /* 0x000fea0003800000 */
[----:B------:R-:W1:Y:S01]  /*1160*/  S2UR UR6, SR_CgaCtaId ;  /* 0x00000000000679c3 */ /* 0x000e620000008800 */
[----:B------:R-:W-:Y:S01]  /*1170*/  UMOV UR5, 0x400 ;  /* 0x0000040000057882 */ /* 0x000fe20000000000 */
[----:B------:R-:W-:Y:S01]  /*1180*/  LOP3.LUT R24, R22, 0x7ffffff8, RZ, 0xc0, !PT ;  /* 0x7ffffff816187812 */ /* 0x000fe200078ec0ff */
[----:B------:R-:W-:Y:S01]  /*1190*/  UIADD3 UR5, UPT, UPT, UR5, 0x30, URZ ;  /* 0x0000003005057890 */ /* 0x000fe2000fffe0ff */
[----:B------:R-:W-:Y:S02]  /*11a0*/  IMAD.MOV.U32 R15, RZ, RZ, RZ ;  /* 0x000000ffff0f7224 */ /* 0x000fe400078e00ff */
[----:B------:R-:W-:Y:S02]  /*11b0*/  IMAD R25, R23, 0x4, R6 ;  /* 0x0000000417197824 */ /* 0x000fe400078e0206 */
[----:B------:R-:W-:Y:S01]  /*11c0*/  IMAD.MOV R26, RZ, RZ, -R24 ;  /* 0x000000ffff1a7224 */ /* 0x000fe200078e0a18 */
[----:B-1----:R-:W-:-:S04]  /*11d0*/  ULEA UR5, UR6, UR5, 0x18 ;  /* 0x0000000506057291 */ /* 0x002fc8000f8ec0ff */
[----:B------:R-:W-:-:S12]  /*11e0*/  UIADD3 UR5, UPT, UPT, UR5, 0x10, URZ ;  /* 0x0000001005057890 */ /* 0x000fd8000fffe0ff */
.L_x_99:
[----:B------:R-:W-:Y:S01]  /*11f0*/  LDS R12, [R25+UR5+-0x10] ;  /* 0xfffff005190c7984 */ /* 0x000fe20008000800 */
[----:B------:R-:W-:-:S03]  /*1200*/  VIADD R26, R26, 0x8 ;  /* 0x000000081a1a7836 */ /* 0x000fc60000000000 */
[----:B0-----:R-:W0:Y:S02]  /*1210*/  LDS.128 R8, [UR5+-0x10] ;  /* 0xfffff005ff087984 */ /* 0x001e240008000c00 */
[----:B------:R-:W-:Y:S02]  /*1220*/  ISETP.NE.AND P0, PT, R26, RZ, PT ;  /* 0x000000ff1a00720c */ /* 0x000fe40003f05270 */
[----:B------:R-:W1:Y:S04]  /*1230*/  LDS R14, [R25+UR5+-0xc] ;  /* 0xfffff405190e7984 */ /* 0x000e680008000800 */
[----:B------:R-:W2:Y:S01]  /*1240*/  LDS R13, [R25+UR5+-0x8] ;  /* 0xfffff805190d7984 */ /* 0x000ea20008000800 */
[----:B0-----:R-:W-:-:S03]  /*1250*/  FFMA R12, R12, R8, R15 ;  /* 0x000000080c0c7223 */ /* 0x001fc6000000000f */
[----:B------:R-:W0:Y:S01]  /*1260*/  LDS R8, [R25+UR5+-0x4] ;  /* 0xfffffc0519087984 */ /* 0x000e220008000800 */
[----:B-1----:R-:W-:-:S03]  /*1270*/  FFMA R15, R9, R14, R12 ;  /* 0x0000000e090f7223 */ /* 0x002fc6000000000c */
[----:B------:R-:W-:Y:S01]  /*1280*/  LDS R9, [R25+UR5] ;  /* 0x0000000519097984 */ /* 0x000fe20008000800 */
[----:B--2---:R-:W-:-:S03]  /*1290*/  FFMA R10, R10, R13, R15 ;  /* 0x0000000d0a0a7223 */ /* 0x004fc6000000000f */
[----:B------:R-:W1:Y:S01]  /*12a0*/  LDS.128 R12, [UR5] ;  /* 0x00000005ff0c7984 */ /* 0x000e620008000c00 */
[----:B0-----:R-:W-:-:S03]  /*12b0*/  FFMA R8, R11, R8, R10 ;  /* 0x000000080b087223 */ /* 0x001fc6000000000a */
[----:B------:R-:W0:Y:S04]  /*12c0*/  LDS R10, [R25+UR5+0x4] ;  /* 0x00000405190a7984 */ /* 0x000e280008000800 */
[----:B------:R-:W2:Y:S01]  /*12d0*/  LDS R11, [R25+UR5+0x8] ;  /* 0x00000805190b7984 */ /* 0x000ea20008000800 */
[----:B-1----:R-:W-:-:S03]  /*12e0*/  FFMA R8, R9, R12, R8 ;  /* 0x0000000c09087223 */ /* 0x002fc60000000008 */
[----:B------:R-:W1:Y:S01]  /*12f0*/  LDS R9, [R25+UR5+0xc] ;  /* 0x00000c0519097984 */ /* 0x000e620008000800 */
[----:B------:R-:W-:Y:S01]  /*1300*/  UIADD3 UR5, UPT, UPT, UR5, 0x20, URZ ;  /* 0x0000002005057890 */ /* 0x000fe2000fffe0ff */
[----:B0-----:R-:W-:-:S04]  /*1310*/  FFMA R13, R13, R10, R8 ;  /* 0x0000000a0d0d7223 */ /* 0x001fc80000000008 */
[----:B--2---:R-:W-:-:S04]  /*1320*/  FFMA R14, R14, R11, R13 ;  /* 0x0000000b0e0e7223 */ /* 0x004fc8000000000d */
[----:B-1----:R-:W-:Y:S01]  /*1330*/  FFMA R15, R15, R9, R14 ;  /* 0x000000090f0f7223 */ /* 0x002fe2000000000e */
[----:B------:R-:W-:Y:S06]  /*1340*/  @P0 BRA `(.L_x_99) ;  /* 0xfffffffc00a80947 */ /* 0x000fec000383ffff */
.L_x_98:
[----:B------:R-:W-:-:S13]  /*1350*/  ISETP.NE.AND P0, PT, R7, RZ, PT ;  /* 0x000000ff0700720c */ /* 0x000fda0003f05270 */
[----:B------:R-:W-:Y:S05]  /*1360*/  @!P0 BRA `(.L_x_97) ;  /* 0x0000000000888947 */ /* 0x000fea0003800000 */
[----:B------:R-:W1:Y:S01]  /*1370*/  S2R R11, SR_CgaCtaId ;  /* 0x00000000000b7919 */ /* 0x000e620000008800 */
[----:B0-----:R-:W-:Y:S02]  /*1380*/  MOV R8, 0x400 ;  /* 0x0000040000087802 */ /* 0x001fe40000000f00 */
[----:B------:R-:W-:Y:S02]  /*1390*/  IADD3 R9, PT, PT, R24, R23, R2 ;  /* 0x0000001718097210 */ /* 0x000fe40007ffe002 */
[----:B------:R-:W-:Y:S01]  /*13a0*/  ISETP.NE.AND P0, PT, R7, 0x1, PT ;  /* 0x000000010700780c */ /* 0x000fe20003f05270 */
[----:B------:R-:W-:Y:S02]  /*13b0*/  VIADD R8, R8, 0x30 ;  /* 0x0000003008087836 */ /* 0x000fe40000000000 */
[----:B------:R-:W-:-:S05]  /*13c0*/  IMAD R12, R9, 0x4, R4 ;  /* 0x00000004090c7824 */ /* 0x000fca00078e0204 */
[----:B------:R-:W-:Y:S01]  /*13d0*/  LDS R14, [R12] ;  /* 0x000000000c0e7984 */ /* 0x000fe20000000800 */
[----:B-1----:R-:W-:-:S05]  /*13e0*/  LEA R11, R11, R8, 0x18 ;  /* 0x000000080b0b7211 */ /* 0x002fca00078ec0ff */
[----:B------:R-:W-:-:S05]  /*13f0*/  IMAD R24, R24, 0x4, R11 ;  /* 0x0000000418187824 */ /* 0x000fca00078e020b */
[----:B------:R-:W0:Y:S02]  /*1400*/  LDS.128 R8, [R24] ;  /* 0x0000000018087984 */ /* 0x000e240000000c00 */
[----:B0-----:R-:W-:Y:S01]  /*1410*/  FFMA R15, R14, R8, R15 ;  /* 0x000000080e0f7223 */ /* 0x001fe2000000000f */
[----:B------:R-:W-:Y:S06]  /*1420*/  @!P0 BRA `(.L_x_97) ;  /* 0x0000000000588947 */ /* 0x000fec0003800000 */
[----:B------:R-:W0:Y:S01]  /*1430*/  LDS R8, [R12+0x4] ;  /* 0x000004000c087984 */ /* 0x000e220000000800 */
[----:B------:R-:W-:Y:S01]  /*1440*/  ISETP.NE.AND P0, PT, R7, 0x2, PT ;  /* 0x000000020700780c */ /* 0x000fe20003f05270 */
[----:B0-----:R-:W-:-:S12]  /*1450*/  FFMA R15, R8, R9, R15 ;  /* 0x00000009080f7223 */ /* 0x001fd8000000000f */
[----:B------:R-:W-:Y:S05]  /*1460*/  @!P0 BRA `(.L_x_97) ;  /* 0x0000000000488947 */ /* 0x000fea0003800000 */
        /* <DEDUP_REMOVED lines=8> */
[----:B------:R-:W-:Y:S01]  /*14f0*/  LDS.128 R8, [R24+0x10] ;  /* 0x0000100018087984 */ /* 0x000fe20000000c00 */
[----:B------:R-:W-:-:S03]  /*1500*/  ISETP.NE.AND P0, PT, R7, 0x5, PT ;  /* 0x000000050700780c */ /* 0x000fc60003f05270 */
[----:B------:R-:W0:Y:S02]  /*1510*/  LDS R14, [R12+0x10] ;  /* 0x000010000c0e7984 */ /* 0x000e240000000800 */
[----:B0-----:R-:W-:-:S08]  /*1520*/  FFMA R15, R14, R8, R15 ;  /* 0x000000080e0f7223 */ /* 0x001fd0000000000f */
[----:B------:R-:W-:Y:S05]  /*1530*/  @!P0 BRA `(.L_x_97) ;  /* 0x0000000000148947 */ /* 0x000fea0003800000 */
[----:B------:R-:W-:Y:S01]  /*1540*/  ISETP.NE.AND P0, PT, R7, 0x6, PT ;  /* 0x000000060700780c */ /* 0x000fe20003f05270 */
[----:B------:R-:W0:-:S12]  /*1550*/  LDS R8, [R12+0x14] ;  /* 0x000014000c087984 */ /* 0x000e180000000800 */
[----:B------:R-:W1:Y:S01]  /*1560*/  @P0 LDS R14, [R12+0x18] ;  /* 0x000018000c0e0984 */ /* 0x000e620000000800 */
[----:B0-----:R-:W-:-:S04]  /*1570*/  FFMA R15, R8, R9, R15 ;  /* 0x00000009080f7223 */ /* 0x001fc8000000000f */
[----:B-1----:R-:W-:-:S07]  /*1580*/  @P0 FFMA R15, R14, R10, R15 ;  /* 0x0000000a0e0f0223 */ /* 0x002fce000000000f */
.L_x_97:
[----:B0-----:R-:W0:Y:S01]  /*1590*/  LDC.64 R8, c[0x0][0x3b0] ;  /* 0x0000ec00ff087b82 */ /* 0x001e220000000a00 */
[----:B------:R-:W-:-:S04]  /*15a0*/  IMAD R21, R0, UR7, R21 ;  /* 0x0000000700157c24 */ /* 0x000fc8000f8e0215 */
[----:B0-----:R-:W-:-:S05]  /*15b0*/  IMAD.WIDE R8, R21, 0x4, R8 ;  /* 0x0000000415087825 */ /* 0x001fca00078e0208 */
[----:B------:R1:W-:Y:S02]  /*15c0*/  STG.E desc[UR10][R8.64], R15 ;  /* 0x0000000f08007986 */ /* 0x0003e4000c10190a */
.L_x_96:
[----:B------:R-:W-:Y:S05]  /*15d0*/  BSYNC.RECONVERGENT B0 ;  /* 0x0000000000007941 */ /* 0x000fea0003800200 */
.L_x_95:
[----:B------:R-:W-:Y:S01]  /*15e0*/  BAR.SYNC.DEFER_BLOCKING 0x0 ;  /* 0x0000000000007b1d */ /* 0x000fe20000010000 */
[----:B------:R-:W-:-:S05]  /*15f0*/  VIADD R17, R17, 0x1 ;  /* 0x0000000111117836 */ /* 0x000fca0000000000 */
[----:B01----:R-:W-:-:S04]  /*1600*/  LOP3.LUT R8, R17, 0xff, RZ, 0xc0, !PT ;  /* 0x000000ff11087812 */ /* 0x003fc800078ec0ff */
[----:B------:R-:W-:Y:S02]  /*1610*/  ISETP.NE.AND P0, PT, R8, 0x2, PT ;  /* 0x000000020800780c */ /* 0x000fe40003f05270 */
[----:B------:R-:W-:Y:S02]  /*1620*/  LOP3.LUT R8, R16, 0xff, RZ, 0xc0, !PT ;  /* 0x000000ff10087812 */ /* 0x000fe400078ec0ff */
[----:B------:R-:W-:Y:S02]  /*1630*/  SEL R17, R17, RZ, P0 ;  /* 0x000000ff11117207 */ /* 0x000fe40000000000 */
[----:B------:R-:W-:-:S07]  /*1640*/  R2UR UR5, R8 ;  /* 0x00000000080572ca */ /* 0x000fce00000e0000 */
[----:B------:R-:W-:Y:S01]  /*1650*/  @!P0 LOP3.LUT R18, R18, 0x2, RZ, 0x3c, !PT ;  /* 0x0000000212128812 */ /* 0x000fe200078e3cff */
[----:B------:R0:W-:Y:S01]  /*1660*/  SYNCS.ARRIVE.TRANS64.A1T0 RZ, [R19+URZ+0x8], RZ ;  /* 0x000008ff13ff79a7 */ /* 0x0001e200081000ff */
[----:B------:R-:W-:Y:S01]  /*1670*/  CS2R R10, SR_GLOBALTIMERLO ;  /* 0x00000000000a7805 */ /* 0x000fe20000015200 */
[----:B------:R-:W1:Y:S01]  /*1680*/  S2UR UR7, SR_CgaCtaId ;  /* 0x00000000000779c3 */ /* 0x000e620000008800 */
[----:B------:R-:W-:Y:S01]  /*1690*/  UMOV UR6, 0x400 ;  /* 0x0000040000067882 */ /* 0x000fe20000000000 */
[----:B------:R-:W-:-:S04]  /*16a0*/  LOP3.LUT R8, R18, 0x1, RZ, 0xc0, !PT ;  /* 0x0000000112087812 */ /* 0x000fc800078ec0ff */
[----:B------:R-:W-:Y:S01]  /*16b0*/  SHF.L.U32 R9, R8, 0x1f, RZ ;  /* 0x0000001f08097819 */ /* 0x000fe200000006ff */
[----:B-1----:R-:W-:-:S04]  /*16c0*/  ULEA UR6, UR7, UR6, 0x18 ;  /* 0x0000000607067291 */ /* 0x002fc8000f8ec0ff */
[----:B------:R-:W-:-:S09]  /*16d0*/  ULEA UR6, UR5, UR6, 0x4 ;  /* 0x0000000605067291 */ /* 0x000fd2000f8e20ff */
[----:B------:R-:W1:Y:S02]  /*16e0*/  SYNCS.PHASECHK.TRANS64.TRYWAIT P0, [UR6+0x8], R9 ;  /* 0x00000809ff0075a7 */ /* 0x000e640008001106 */
[----:B01----:R-:W-:Y:S05]  /*16f0*/  @P0 BRA `(.L_x_100) ;  /* 0x0000000000600947 */ /* 0x003fea0003800000 */
[----:B------:R-:W-:Y:S01]  /*1700*/  SHF.L.U32 R12, R8, 0x1f, RZ ;  /* 0x0000001f080c7819 */ /* 0x000fe200000006ff */
[----:B------:R-:W-:-:S06]  /*1710*/  UMOV UR5, URZ ;  /* 0x000000ff00057c82 */ /* 0x000fcc0008000000 */
.L_x_103:
        /* <DEDUP_REMOVED lines=11> */
.L_x_102:
        /* <DEDUP_REMOVED lines=9> */
.L_x_101:
[----:B------:R-:W0:Y:S02]  /*1860*/  SYNCS.PHASECHK.TRANS64.TRYWAIT P0, [UR6+0x8], R12 ;  /* 0x0000080cff0075a7 */ /* 0x000e240008001106 */
[----:B0-----:R-:W-:Y:S05]  /*1870*/  @!P0 BRA `(.L_x_103) ;  /* 0xfffffffc00a88947 */ /* 0x001fea000383ffff */
.L_x_100:
[----:B------:R-:W-:Y:S01]  /*1880*/  ISETP.GE.U32.AND P0, PT, R2, R5, PT ;  /* 0x000000050200720c */ /* 0x000fe20003f06070 */
[----:B------:R-:W-:-:S12]  /*1890*/  BSSY.RECONVERGENT B0, `(.L_x_104) ;  /* 0x000001c000007945 */ /* 0x000fd80003800200 */
[----:B------:R-:W-:Y:S05]  /*18a0*/  @P0 BRA `(.L_x_105) ;  /* 0x0000000000680947 */ /* 0x000fea0003800000 */
[----:B------:R-:W0:Y:S01]  /*18b0*/  LDC R14, c[0x0][0x3a0] ;  /* 0x0000e800ff0e7b82 */ /* 0x000e220000000800 */
[----:B------:R-:W-:-:S07]  /*18c0*/  IMAD.MOV.U32 R12, RZ, RZ, R2 ;  /* 0x000000ffff0c7224 */ /* 0x000fce00078e0002 */
[----:B------:R-:W1:Y:S02]  /*18d0*/  LDC.64 R8, c[0x0][0x380] ;  /* 0x0000e000ff087b82 */ /* 0x000e640000000a00 */
.L_x_109:
[----:B0-2---:R-:W2:Y:S01]  /*18e0*/  LDC R11, c[0x0][0x370] ;  /* 0x0000dc00ff0b7b82 */ /* 0x005ea20000000800 */
[----:B------:R-:W-:Y:S01]  /*18f0*/  BSSY.RECONVERGENT B1, `(.L_x_106) ;  /* 0x0000012000017945 */ /* 0x000fe20003800200 */
[----:B--2---:R-:W-:-:S05]  /*1900*/  IMAD R10, R11, 0x100, -R22 ;  /* 0x000001000b0a7824 */ /* 0x004fca00078e0a16 */
[----:B------:R-:W-:-:S05]  /*1910*/  IADD3 R10, PT, PT, R12, R10, R3 ;  /* 0x0000000a0c0a7210 */ /* 0x000fca0007ffe003 */
[----:B------:R-:W-:-:S05]  /*1920*/  VIADD R11, R10, 0x1 ;  /* 0x000000010a0b7836 */ /* 0x000fca0000000000 */
[----:B0-----:R-:W-:-:S04]  /*1930*/  ISETP.GE.AND P0, PT, R11, R14, PT ;  /* 0x0000000e0b00720c */ /* 0x001fc80003f06270 */
[----:B------:R-:W-:-:S13]  /*1940*/  ISETP.LT.OR P0, PT, R11, RZ, P0 ;  /* 0x000000ff0b00720c */ /* 0x000fda0000701670 */
[----:B------:R-:W-:Y:S05]  /*1950*/  @P0 BRA `(.L_x_107) ;  /* 0x0000000000200947 */ /* 0x000fea0003800000 */
[----:B------:R-:W-:Y:S02]  /*1960*/  IMAD.IADD R13, R23, 0x1, R12 ;  /* 0x00000001170d7824 */ /* 0x000fe400078e020c */
[----:B-1----:R-:W-:-:S04]  /*1970*/  IMAD.WIDE.U32 R10, R11, 0x4, R8 ;  /* 0x000000040b0a7825 */ /* 0x002fc800078e0008 */
[----:B------:R-:W-:-:S05]  /*1980*/  IMAD R13, R13, 0x4, R4 ;  /* 0x000000040d0d7824 */ /* 0x000fca00078e0204 */
[----:B------:R-:W-:Y:S01]  /*1990*/  @!PT LDS RZ, [RZ] ;  /* 0x00000000fffff984 */ /* 0x000fe20000000800 */
[----:B------:R-:W-:Y:S01]  /*19a0*/  @!PT LDS RZ, [RZ] ;  /* 0x00000000fffff984 */ /* 0x000fe20000000800 */
[----:B------:R-:W-:Y:S01]  /*19b0*/  @!PT LDS RZ, [RZ] ;  /* 0x00000000fffff984 */ /* 0x000fe20000000800 */
[----:B------:R2:W-:Y:S01]  /*19c0*/  LDGSTS.E [R13], desc[UR10][R10.64] ;  /* 0x000000000a0d7fae */ /* 0x0005e2000b9a100a */
[----:B------:R-:W-:Y:S05]  /*19d0*/  BRA `(.L_x_108) ;  /* 0x00000000000c7947 */ /* 0x000fea0003800000 */
.L_x_107:
[----:B------:R-:W-:-:S04]  /*19e0*/  IMAD.IADD R11, R23, 0x1, R12 ;  /* 0x00000001170b7824 */ /* 0x000fc800078e020c */
[----:B------:R-:W-:-:S05]  /*19f0*/  IMAD R11, R11, 0x4, R4 ;  /* 0x000000040b0b7824 */ /* 0x000fca00078e0204 */
[----:B------:R0:W-:Y:S02]  /*1a00*/  STS [R11], RZ ;  /* 0x000000ff0b007388 */ /* 0x0001e40000000800 */
.L_x_108:
[----:B------:R-:W-:Y:S05]  /*1a10*/  BSYNC.RECONVERGENT B1 ;  /* 0x0000000000017941 */ /* 0x000fea0003800200 */
.L_x_106:
[----:B------:R-:W-:-:S05]  /*1a20*/  VIADD R12, R12, UR9 ;  /* 0x000000090c0c7c36 */ /* 0x000fca0008000000 */
[----:B------:R-:W-:-:S13]  /*1a30*/  ISETP.GE.AND P0, PT, R12, R5, PT ;  /* 0x000000050c00720c */ /* 0x000fda0003f06270 */
[----:B------:R-:W-:Y:S05]  /*1a40*/  @!P0 BRA `(.L_x_109) ;  /* 0xfffffffc00a48947 */ /* 0x000fea000383ffff */
.L_x_105:
[----:B------:R-:W-:Y:S05]  /*1a50*/  BSYNC.RECONVERGENT B0 ;  /* 0x0000000000007941 */ /* 0x000fea0003800200 */
.L_x_104:
[----:B------:R-:W-:Y:S01]  /*1a60*/  NOP ;  /* 0x0000000000007918 */ /* 0x000fe20000000000 */
[----:B------:R-:W-:Y:S01]  /*1a70*/  SYNCS.ARRIVE.TRANS64.RED.A0T1 RZ, [UR6], RZ ;  /* 0x000000ffffff79a7 */ /* 0x000fe20008200406 */
[----:B------:R-:W-:Y:S01]  /*1a80*/  ARRIVES.LDGSTSBAR.64.TRANSCNT [UR6] ;  /* 0x00000000ff0079b0 */ /* 0x000fe20008002a06 */
[----:B------:R-:W-:Y:S01]  /*1a90*/  NOP ;  /* 0x0000000000007918 */ /* 0x000fe20000000000 */
[----:B-1----:R-:W1:Y:S01]  /*1aa0*/  LDC R8, c[0x0][0x370] ;  /* 0x0000dc00ff087b82 */ /* 0x002e620000000800 */
[----:B------:R-:W3:Y:S01]  /*1ab0*/  LDCU UR5, c[0x0][0x3a0] ;  /* 0x00007400ff0577ac */ /* 0x000ee20008000800 */
[----:B------:R-:W-:Y:S01]  /*1ac0*/  VIADD R16, R16, 0x1 ;  /* 0x0000000110107836 */ /* 0x000fe20000000000 */
[----:B------:R-:W-:-:S04]  /*1ad0*/  ULOP3.LUT UR4, UR4, 0x1, URZ, 0xc, !UPT ;  /* 0x0000000104047892 */ /* 0x000fc8000f8e0cff */
[----:B------:R-:W-:Y:S01]  /*1ae0*/  LOP3.LUT R9, R16, 0xff, RZ, 0xc0, !PT ;  /* 0x000000ff10097812 */ /* 0x000fe200078ec0ff */
[----:B------:R-:W-:Y:S03]  /*1af0*/  SYNCS.ARRIVE.TRANS64.A1T0 RZ, [UR6], RZ ;  /* 0x000000ffffff79a7 */ /* 0x000fe60008100006 */
[----:B------:R-:W-:-:S04]  /*1b00*/  ISETP.NE.AND P0, PT, R9, 0x2, PT ;  /* 0x000000020900780c */ /* 0x000fc80003f05270 */
[----:B------:R-:W-:Y:S02]  /*1b10*/  SEL R9, RZ, 0x1, P0 ;  /* 0x00000001ff097807 */ /* 0x000fe40000000000 */
[----:B------:R-:W-:Y:S02]  /*1b20*/  SEL R16, R16, RZ, P0 ;  /* 0x000000ff10107207 */ /* 0x000fe40000000000 */
[----:B------:R-:W-:Y:S01]  /*1b30*/  LOP3.LUT R9, R18, R9, RZ, 0x3c, !PT ;  /* 0x0000000912097212 */ /* 0x000fe200078e3cff */
[----:B-1----:R-:W-:-:S03]  /*1b40*/  IMAD R3, R8, 0x80, R3 ;  /* 0x0000008008037824 */ /* 0x002fc600078e0203 */
[----:B------:R-:W-:Y:S02]  /*1b50*/  PRMT R8, R9, 0x7610, R8 ;  /* 0x0000761009087816 */ /* 0x000fe40000000008 */
[----:B---3--:R-:W-:-:S13]  /*1b60*/  ISETP.GE.AND P1, PT, R3, UR5, PT ;  /* 0x0000000503007c0c */ /* 0x008fda000bf26270 */
[----:B------:R-:W-:Y:S05]  /*1b70*/  @!P1 BRA `(.L_x_110) ;  /* 0xfffffff000909947 */ /* 0x000fea000383ffff */
[----:B------:R-:W-:-:S13]  /*1b80*/  LOP3.LUT P0, RZ, R18, 0x4, RZ, 0xc0, !PT ;  /* 0x0000000412ff7812 */ /* 0x000fda000780c0ff */
[----:B------:R-:W-:Y:S05]  /*1b90*/  @!P0 EXIT ;  /* 0x000000000000894d */ /* 0x000fea0003800000 */
.L_x_90:
[----:B------:R-:W3:Y:S01]  /*1ba0*/  S2R R3, SR_CgaCtaId ;  /* 0x0000000000037919 */ /* 0x000ee20000008800 */
[----:B------:R-:W-:Y:S01]  /*1bb0*/  MOV R0, 0x400 ;  /* 0x0000040000007802 */ /* 0x000fe20000000f00 */
[----:B------:R-:W4:Y:S01]  /*1bc0*/  S2R R7, SR_SWINHI ;  /* 0x0000000000077919 */ /* 0x000f220000002f00 */
[----:B-1----:R-:W1:Y:S02]  /*1bd0*/  S2R R9, SR_LANEID ;  /* 0x0000000000097919 */ /* 0x002e640000000000 */
[----:B---3--:R-:W-:-:S04]  /*1be0*/  LEA R6, R3, R0, 0x18 ;  /* 0x0000000003067211 */ /* 0x008fc800078ec0ff */
[----:B------:R-:W-:Y:S02]  /*1bf0*/  MOV R4, R6 ;  /* 0x0000000600047202 */ /* 0x000fe40000000f00 */
[----:B----4-:R-:W-:Y:S02]  /*1c00*/  MOV R5, R7 ;  /* 0x0000000700057202 */ /* 0x010fe40000000f00 */
[----:B------:R-:W-:Y:S02]  /*1c10*/  VOTE.ANY R7, PT, PT ;  /* 0x0000000000077806 */ /* 0x000fe400038e0100 */
[----:B------:R-:W-:-:S05]  /*1c20*/  IADD3 R2, P0, PT, R4, 0x20, RZ ;  /* 0x0000002004027810 */ /* 0x000fca0007f1e0ff */
[----:B------:R-:W-:-:S04]  /*1c30*/  IMAD.X R3, RZ, RZ, R5, P0 ;  /* 0x000000ffff037224 */ /* 0x000fc800000e0605 */
[----:B------:R-:W3:Y:S02]  /*1c40*/  MATCH.ANY.U64 R2, R2 ;  /* 0x00000000020273a1 */ /* 0x000ee400000e8200 */
[----:B---3--:R-:W3:Y:S08]  /*1c50*/  BREV R0, R2 ;  /* 0x0000000200007301 */ /* 0x008ef00000000000 */
[----:B---3--:R-:W1:Y:S02]  /*1c60*/  FLO.U32.SH R0, R0 ;  /* 0x0000000000007300 */ /* 0x008e6400000e0400 */
[----:B-1----:R-:W-:-:S13]  /*1c70*/  ISETP.NE.AND P0, PT, R9, R0, PT ;  /* 0x000000000900720c */ /* 0x002fda0003f05270 */
[----:B------:R-:W-:Y:S05]  /*1c80*/  @P0 EXIT ;  /* 0x000000000000094d */ /* 0x000fea0003800000 */
[----:B------:R-:W1:Y:S02]  /*1c90*/  POPC R2, R2 ;  /* 0x0000000200027309 */ /* 0x000e640000000000 */
[----:B-1----:R-:W-:Y:S01]  /*1ca0*/  IMAD.MOV R3, RZ, RZ, -R2 ;  /* 0x000000ffff037224 */ /* 0x002fe200078e0a02 */
[----:B------:R-:W-:Y:S01]  /*1cb0*/  @!PT LDS RZ, [RZ] ;  /* 0x00000000fffff984 */ /* 0x000fe20000000800 */
[----:B------:R-:W-:Y:S01]  /*1cc0*/  @!PT LDS RZ, [RZ] ;  /* 0x00000000fffff984 */ /* 0x000fe20000000800 */
[----:B------:R-:W-:Y:S01]  /*1cd0*/  @!PT LDS RZ, [RZ] ;  /* 0x00000000fffff984 */ /* 0x000fe20000000800 */
[----:B------:R-:W-:Y:S01]  /*1ce0*/  @!PT LDS RZ, [RZ] ;  /* 0x00000000fffff984 */ /* 0x000fe20000000800 */
[----:B------:R1:W-:Y:S06]  /*1cf0*/  MEMBAR.SC.CTA ;  /* 0x0000000000007992 */ /* 0x0003ec0000000000 */
[----:B-1----:R-:W3:Y:S02]  /*1d00*/  ATOM.E.ADD.STRONG.SM PT, R5, desc[UR10][R4.64+0x20], R3 ;  /* 0x800020030405798a */ /* 0x002ee400081eb10a */
[----:B---3--:R-:W-:Y:S01]  /*1d10*/  NOP ;  /* 0x0000000000007918 */ /* 0x008fe20000000000 */
[----:B------:R-:W-:-:S13]  /*1d20*/  ISETP.NE.AND P0, PT, R5, R2, PT ;  /* 0x000000020500720c */ /* 0x000fda0003f05270 */
[----:B------:R-:W-:Y:S05]  /*1d30*/  @P0 EXIT ;  /* 0x000000000000094d */ /* 0x000fea0003800000 */
[----:B------:R-:W1:Y:S02]  /*1d40*/  SYNCS.CCTL.IV [R6+URZ] ;  /* 0x00000000060079b1 */ /* 0x000e6400080000ff */
[----:B-1----:R-:W1:Y:S02]  /*1d50*/  SYNCS.CCTL.IV [R6+URZ+0x8] ;  /* 0x00000800060079b1 */ /* 0x002e6400080000ff */
[----:B-1----:R-:W1:Y:S02]  /*1d60*/  SYNCS.CCTL.IV [R6+URZ+0x10] ;  /* 0x00001000060079b1 */ /* 0x002e6400080000ff */
[----:B-1----:R-:W-:Y:S01]  /*1d70*/  SYNCS.CCTL.IV [R6+URZ+0x18] ;  /* 0x00001800060079b1 */ /* 0x002fe200080000ff */
[----:B------:R-:W-:Y:S05]  /*1d80*/  EXIT ;  /* 0x000000000000794d */ /* 0x000fea0003800000 */
.L_x_111:
        /* <DEDUP_REMOVED lines=15> */
.L_x_137:


//--------------------- .text.pwma_multi_series_one_param_f32 --------------------------
	.section	.text.pwma_multi_series_one_param_f32,"ax",@progbits
	.align	128
        .global         pwma_multi_series_one_param_f32
        .type           pwma_multi_series_one_param_f32,@function
        .size           pwma_multi_series_one_param_f32,(.L_x_138 - pwma_multi_series_one_param_f32)
        .other          pwma_multi_series_one_param_f32,@"STO_CUDA_ENTRY STV_DEFAULT"
pwma_multi_series_one_param_f32:
.text.pwma_multi_series_one_param_f32:
[----:B------:R-:W-:Y:S01]  /*0000*/  LDC R1, c[0x0][0x37c] ;  /* 0x0000df00ff017b82 */ /* 0x000fe20000000800 */
[----:B------:R-:W0:Y:S07]  /*0010*/  S2R R8, SR_TID.X ;  /* 0x0000000000087919 */ /* 0x000e2e0000002100 */
[----:B------:R-:W0:Y:S01]  /*0020*/  LDC R11, c[0x0][0x390] ;  /* 0x0000e400ff0b7b82 */ /* 0x000e220000000800 */
[----:B------:R-:W1:Y:S01]  /*0030*/  LDCU.64 UR6, c[0x0][0x358] ;  /* 0x00006b00ff0677ac */ /* 0x000e620008000a00 */
[----:B------:R-:W-:Y:S01]  /*0040*/  BSSY.RECONVERGENT B0, `(.L_x_112) ;  /* 0x0000011000007945 */ /* 0x000fe20003800200 */
[----:B------:R-:W2:Y:S01]  /*0050*/  S2R R0, SR_CTAID.Y ;  /* 0x0000000000007919 */ /* 0x000ea20000002600 */
[----:B0-----:R-:W-:-:S13]  /*0060*/  ISETP.GE.AND P0, PT, R8, R11, PT ;  /* 0x0000000b0800720c */ /* 0x001fda0003f06270 */
[----:B-12---:R-:W-:Y:S05]  /*0070*/  @P0 BRA `(.L_x_113) ;  /* 0x0000000000340947 */ /* 0x006fea0003800000 */
[----:B------:R-:W0:Y:S01]  /*0080*/  S2R R3, SR_CgaCtaId ;  /* 0x0000000000037919 */ /* 0x000e220000008800 */
[----:B------:R-:W1:Y:S01]  /*0090*/  LDC R10, c[0x0][0x360] ;  /* 0x0000d800ff0a7b82 */ /* 0x000e620000000800 */
[----:B------:R-:W-:Y:S02]  /*00a0*/  MOV R2, 0x400 ;  /* 0x0000040000027802 */ /* 0x000fe40000000f00 */
[----:B------:R-:W-:-:S05]  /*00b0*/  MOV R7, R8 ;  /* 0x0000000800077202 */ /* 0x000fca0000000f00 */
[----:B------:R-:W2:Y:S01]  /*00c0*/  LDC.64 R4, c[0x0][0x388] ;  /* 0x0000e200ff047b82 */ /* 0x000ea20000000a00 */
[----:B0-----:R-:W-:-:S07]  /*00d0*/  LEA R6, R3, R2, 0x18 ;  /* 0x0000000203067211 */ /* 0x001fce00078ec0ff */
.L_x_114:
[----:B0-2---:R-:W-:-:S06]  /*00e0*/  IMAD.WIDE R2, R7, 0x4, R4 ;  /* 0x0000000407027825 */ /* 0x005fcc00078e0204 */
[----:B------:R-:W2:Y:S01]  /*00f0*/  LDG.E.CONSTANT R2, desc[UR6][R2.64] ;  /* 0x0000000602027981 */ /* 0x000ea2000c1e9900 */
[----:B------:R-:W-:Y:S02]  /*0100*/  LEA R9, R7, R6, 0x2 ;  /* 0x0000000607097211 */ /* 0x000fe400078e10ff */
[----:B-1----:R-:W-:-:S04]  /*0110*/  IADD3 R7, PT, PT, R10, R7, RZ ;  /* 0x000000070a077210 */ /* 0x002fc80007ffe0ff */
[----:B------:R-:W-:Y:S01]  /*0120*/  ISETP.GE.AND P0, PT, R7, R11, PT ;  /* 0x0000000b0700720c */ /* 0x000fe20003f06270 */
[----:B--2---:R0:W-:-:S12]  /*0130*/  STS [R9], R2 ;  /* 0x0000000209007388 */ /* 0x0041d80000000800 */
[----:B------:R-:W-:Y:S05]  /*0140*/  @!P0 BRA `(.L_x_114) ;  /* 0xfffffffc00e48947 */ /* 0x000fea000383ffff */
.L_x_113:
[----:B------:R-:W-:Y:S05]  /*0150*/  BSYNC.RECONVERGENT B0 ;  /* 0x0000000000007941 */ /* 0x000fea0003800200 */
.L_x_112:
[----:B------:R-:W1:Y:S01]  /*0160*/  LDCU UR4, c[0x0][0x398] ;  /* 0x00007300ff0477ac */ /* 0x000e620008000800 */
[----:B------:R-:W-:Y:S01]  /*0170*/  BAR.SYNC.DEFER_BLOCKING 0x0 ;  /* 0x0000000000007b1d */ /* 0x000fe20000010000 */
[----:B-1----:R-:W-:-:S13]  /*0180*/  ISETP.GE.AND P0, PT, R0, UR4, PT ;  /* 0x0000000400007c0c */ /* 0x002fda000bf06270 */
[----:B------:R-:W-:Y:S05]  /*0190*/  @P0 EXIT ;  /* 0x000000000000094d */ /* 0x000fea0003800000 */
[----:B------:R-:W1:Y:S01]  /*01a0*/  S2UR UR4, SR_CTAID.X ;  /* 0x00000000000479c3 */ /* 0x000e620000002500 */
[----:B------:R-:W2:Y:S07]  /*01b0*/  LDCU UR8, c[0x0][0x39c] ;  /* 0x00007380ff0877ac */ /* 0x000eae0008000800 */
[----:B------:R-:W1:Y:S01]  /*01c0*/  LDC R5, c[0x0][0x360] ;  /* 0x0000d800ff057b82 */ /* 0x000e620000000800 */
[----:B------:R-:W0:Y:S01]  /*01d0*/  LDCU UR5, c[0x0][0x370] ;  /* 0x00006e00ff0577ac */ /* 0x000e220008000800 */
[----:B-1----:R-:W-:-:S02]  /*01e0*/  IMAD R3, R5, UR4, R8 ;  /* 0x0000000405037c24 */ /* 0x002fc4000f8e0208 */
[----:B0-----:R-:W-:-:S03]  /*01f0*/  IMAD R2, R5, UR5, RZ ;  /* 0x0000000505027c24 */ /* 0x001fc6000f8e02ff */
[----:B--2---:R-:W-:-:S13]  /*0200*/  ISETP.GE.AND P0, PT, R3, UR8, PT ;  /* 0x0000000803007c0c */ /* 0x004fda000bf06270 */
[----:B------:R-:W-:Y:S05]  /*0210*/  @P0 EXIT ;  /* 0x000000000000094d */ /* 0x000fea0003800000 */
[----:B------:R-:W0:Y:S02]  /*0220*/  LDC.64 R6, c[0x0][0x3a0] ;  /* 0x0000e800ff067b82 */ /* 0x000e240000000a00 */
[----:B0-----:R-:W-:-:S05]  /*0230*/  IMAD.WIDE.U32 R6, R0, 0x4, R6 ;  /* 0x0000000400067825 */ /* 0x001fca00078e0006 */
[----:B------:R-:W2:Y:S01]  /*0240*/  LDG.E.CONSTANT R4, desc[UR6][R6.64] ;  /* 0x0000000606047981 */ /* 0x000ea2000c1e9900 */
[----:B------:R-:W-:Y:S02]  /*0250*/  ISETP.GT.AND P0, PT, R11, RZ, PT ;  /* 0x000000ff0b00720c */ /* 0x000fe40003f04270 */
[----:B--2---:R-:W-:-:S11]  /*0260*/  IADD3 R4, PT, PT, R4, -0x1, R11 ;  /* 0xffffffff04047810 */ /* 0x004fd60007ffe00b */
[----:B------:R-:W-:Y:S05]  /*0270*/  @P0 BRA `(.L_x_115) ;  /* 0x0000000000300947 */ /* 0x000fea0003800000 */
[----:B------:R-:W0:Y:S01]  /*0280*/  LDC.64 R8, c[0x0][0x3a8] ;  /* 0x0000ea00ff087b82 */ /* 0x000e220000000a00 */
[----:B------:R-:W1:Y:S02]  /*0290*/  LDCU.64 UR4, c[0x0][0x398] ;  /* 0x00007300ff0477ac */ /* 0x000e640008000a00 */
.L_x_116:
[C---:B------:R-:W-:Y:S01]  /*02a0*/  ISETP.GE.AND P0, PT, R3.reuse, R4, PT ;  /* 0x000000040300720c */ /* 0x040fe20003f06270 */
[----:B-1----:R-:W-:Y:S01]  /*02b0*/  IMAD R7, R3, UR4, R0 ;  /* 0x0000000403077c24 */ /* 0x002fe2000f8e0200 */
[----:B------:R-:W-:-:S03]  /*02c0*/  IADD3 R3, PT, PT, R2, R3, RZ ;  /* 0x0000000302037210 */ /* 0x000fc60007ffe0ff */
[----:B0-----:R-:W-:-:S08]  /*02d0*/  IMAD.WIDE R6, R7, 0x4, R8 ;  /* 0x0000000407067825 */ /* 0x001fd000078e0208 */
[----:B------:R-:W-:-:S05]  /*02e0*/  @!P0 MOV R5, 0x7fffffff ;  /* 0x7fffffff00058802 */ /* 0x000fca0000000f00 */
[----:B------:R2:W-:Y:S04]  /*02f0*/  @!P0 STG.E desc[UR6][R6.64], R5 ;  /* 0x0000000506008986 */ /* 0x0005e8000c101906 */
[----:B------:R2:W-:Y:S01]  /*0300*/  @P0 STG.E desc[UR6][R6.64], RZ ;  /* 0x000000ff06000986 */ /* 0x0005e2000c101906 */
[----:B------:R-:W-:-:S13]  /*0310*/  ISETP.GE.AND P0, PT, R3, UR5, PT ;  /* 0x0000000503007c0c */ /* 0x000fda000bf06270 */
[----:B--2---:R-:W-:Y:S05]  /*0320*/  @!P0 BRA `(.L_x_116) ;  /* 0xfffffffc00dc8947 */ /* 0x004fea000383ffff */
[----:B------:R-:W-:Y:S05]  /*0330*/  EXIT ;  /* 0x000000000000794d */ /* 0x000fea0003800000 */
.L_x_115:
[C---:B------:R-:W-:Y:S02]  /*0340*/  LOP3.LUT R5, R11.reuse, 0x7ffffff8, RZ, 0xc0, !PT ;  /* 0x7ffffff80b057812 */ /* 0x040fe400078ec0ff */
[----:B------:R-:W-:Y:S02]  /*0350*/  LOP3.LUT R6, R11, 0x7, RZ, 0xc0, !PT ;  /* 0x000000070b067812 */ /* 0x000fe400078ec0ff */
[----:B------:R-:W-:-:S07]  /*0360*/  IADD3 R7, PT, PT, -R5, RZ, RZ ;  /* 0x000000ff05077210 */ /* 0x000fce0007ffe1ff */
.L_x_123:
[----:B01----:R-:W0:Y:S01]  /*0370*/  LDC R17, c[0x0][0x398] ;  /* 0x0000e600ff117b82 */ /* 0x003e220000000800 */
[C---:B------:R-:W-:Y:S01]  /*0380*/  ISETP.GE.AND P0, PT, R3.reuse, R4, PT ;  /* 0x000000040300720c */ /* 0x040fe20003f06270 */
[----:B------:R-:W-:Y:S01]  /*0390*/  BSSY.RECONVERGENT B0, `(.L_x_117) ;  /* 0x0000064000007945 */ /* 0x000fe20003800200 */
[----:B0-----:R-:W-:-:S11]  /*03a0*/  IMAD R16, R3, R17, R0 ;  /* 0x0000001103107224 */ /* 0x001fd600078e0200 */
[----:B------:R-:W-:Y:S05]  /*03b0*/  @!P0 BRA `(.L_x_118) ;  /* 0x0000000400748947 */ /* 0x000fea0003800000 */
[----:B------:R-:W0:Y:S01]  /*03c0*/  LDC R10, c[0x0][0x390] ;  /* 0x0000e400ff0a7b82 */ /* 0x000e220000000800 */
[----:B------:R-:W-:Y:S01]  /*03d0*/  HFMA2 R15, -RZ, RZ, 0, 0 ;  /* 0x00000000ff0f7431 */ /* 0x000fe200000001ff */
[----:B------:R-:W-:Y:S02]  /*03e0*/  MOV R8, RZ ;  /* 0x000000ff00087202 */ /* 0x000fe40000000f00 */
[----:B0-----:R-:W-:Y:S02]  /*03f0*/  ISETP.GE.U32.AND P0, PT, R10, 0x8, PT ;  /* 0x000000080a00780c */ /* 0x001fe40003f06070 */
[----:B------:R-:W-:-:S11]  /*0400*/  IADD3 R19, PT, PT, R3, 0x1, -R10 ;  /* 0x0000000103137810 */ /* 0x000fd60007ffe80a */
[----:B------:R-:W-:Y:S05]  /*0410*/  @!P0 BRA `(.L_x_119) ;  /* 0x0000000000a08947 */ /* 0x000fea0003800000 */
[----:B------:R-:W0:Y:S01]  /*0420*/  S2UR UR5, SR_CgaCtaId ;  /* 0x00000000000579c3 */ /* 0x000e220000008800 */
[----:B------:R-:W-:Y:S01]  /*0430*/  UMOV UR4, 0x400 ;  /* 0x0000040000047882 */ /* 0x000fe20000000000 */
[----:B------:R-:W-:Y:S01]  /*0440*/  IMAD R18, R19, R17, R0 ;  /* 0x0000001113127224 */ /* 0x000fe200078e0200 */
[----:B------:R-:W-:Y:S02]  /*0450*/  MOV R15, RZ ;  /* 0x000000ff000f7202 */ /* 0x000fe40000000f00 */
[----:B------:R-:W-:Y:S01]  /*0460*/  MOV R20, R7 ;  /* 0x0000000700147202 */ /* 0x000fe20000000f00 */
[----:B0-----:R-:W-:-:S04]  /*0470*/  ULEA UR4, UR5, UR4, 0x18 ;  /* 0x0000000405047291 */ /* 0x001fc8000f8ec0ff */
[----:B------:R-:W-:-:S12]  /*0480*/  UIADD3 UR4, UPT, UPT, UR4, 0x10, URZ ;  /* 0x0000001004047890 */ /* 0x000fd8000fffe0ff */
.L_x_120:
[----:B------:R-:W0:Y:S02]  /*0490*/  LDC.64 R12, c[0x0][0x380] ;  /* 0x0000e000ff0c7b82 */ /* 0x000e240000000a00 */
[----:B0-----:R-:W-:-:S04]  /*04a0*/  IMAD.WIDE R12, R18, 0x4, R12 ;  /* 0x00000004120c7825 */ /* 0x001fc800078e020c */
[C---:B------:R-:W-:Y:S02]  /*04b0*/  IMAD.WIDE R8, R17.reuse, 0x4, R12 ;  /* 0x0000000411087825 */ /* 0x040fe400078e020c */
[----:B------:R-:W2:Y:S04]  /*04c0*/  LDG.E.CONSTANT R12, desc[UR6][R12.64] ;  /* 0x000000060c0c7981 */ /* 0x000ea8000c1e9900 */
[----:B------:R0:W3:Y:S01]  /*04d0*/  LDG.E.CONSTANT R14, desc[UR6][R8.64] ;  /* 0x00000006080e7981 */ /* 0x0000e2000c1e9900 */
[----:B------:R-:W-:-:S05]  /*04e0*/  IMAD.WIDE R28, R17, 0x4, R8 ;  /* 0x00000004111c7825 */ /* 0x000fca00078e0208 */
[----:B------:R1:W4:Y:S01]  /*04f0*/  LDG.E.CONSTANT R21, desc[UR6][R28.64] ;  /* 0x000000061c157981 */ /* 0x000322000c1e9900 */
[----:B------:R-:W-:-:S03]  /*0500*/  IMAD.WIDE R24, R17, 0x4, R28 ;  /* 0x0000000411187825 */ /* 0x000fc600078e021c */
[----:B0-----:R-:W2:Y:S01]  /*0510*/  LDS.128 R8, [UR4+-0x10] ;  /* 0xfffff004ff087984 */ /* 0x001ea20008000c00 */
[----:B------:R-:W-:-:S03]  /*0520*/  IMAD.WIDE R22, R17, 0x4, R24 ;  /* 0x0000000411167825 */ /* 0x000fc600078e0218 */
[----:B------:R-:W5:Y:S01]  /*0530*/  LDG.E.CONSTANT R24, desc[UR6][R24.64] ;  /* 0x0000000618187981 */ /* 0x000f62000c1e9900 */
[----:B------:R-:W-:-:S03]  /*0540*/  IMAD.WIDE R26, R17, 0x4, R22 ;  /* 0x00000004111a7825 */ /* 0x000fc600078e0216 */
[----:B------:R0:W5:Y:S01]  /*0550*/  LDG.E.CONSTANT R25, desc[UR6][R22.64] ;  /* 0x0000000616197981 */ /* 0x000162000c1e9900 */
[----:B-1----:R-:W-:-:S03]  /*0560*/  IMAD.WIDE R28, R17, 0x4, R26 ;  /* 0x00000004111c7825 */ /* 0x002fc600078e021a */
[----:B------:R-:W5:Y:S01]  /*0570*/  LDG.E.CONSTANT R26, desc[UR6][R26.64] ;  /* 0x000000061a1a7981 */ /* 0x000f62000c1e9900 */
[----:B0-----:R-:W-:-:S03]  /*0580*/  IMAD.WIDE R22, R17, 0x4, R28 ;  /* 0x0000000411167825 */ /* 0x001fc600078e021c */
[----:B------:R-:W5:Y:S04]  /*0590*/  LDG.E.CONSTANT R27, desc[UR6][R28.64] ;  /* 0x000000061c1b7981 */ /* 0x000f68000c1e9900 */
[----:B------:R-:W5:Y:S01]  /*05a0*/  LDG.E.CONSTANT R22, desc[UR6][R22.64] ;  /* 0x0000000616167981 */ /* 0x000f62000c1e9900 */
[----:B------:R-:W-:-:S04]  /*05b0*/  IADD3 R20, PT, PT, R20, 0x8, RZ ;  /* 0x0000000814147810 */ /* 0x000fc80007ffe0ff */
[----:B------:R-:W-:Y:S02]  /*05c0*/  ISETP.NE.AND P0, PT, R20, RZ, PT ;  /* 0x000000ff1400720c */ /* 0x000fe40003f05270 */
[----:B------:R-:W-:Y:S01]  /*05d0*/  LEA R18, R17, R18, 0x3 ;  /* 0x0000001211127211 */ /* 0x000fe200078e18ff */
[----:B--2---:R-:W-:-:S04]  /*05e0*/  FFMA R8, R12, R8, R15 ;  /* 0x000000080c087223 */ /* 0x004fc8000000000f */
[----:B---3--:R-:W-:Y:S02]  /*05f0*/  FFMA R9, R9, R14, R8 ;  /* 0x0000000e09097223 */ /* 0x008fe40000000008 */
[----:B------:R-:W0:Y:S02]  /*0600*/  LDS.128 R12, [UR4] ;  /* 0x00000004ff0c7984 */ /* 0x000e240008000c00 */
[----:B----4-:R-:W-:-:S04]  /*0610*/  FFMA R10, R10, R21, R9 ;  /* 0x000000150a0a7223 */ /* 0x010fc80000000009 */
[----:B-----5:R-:W-:Y:S01]  /*0620*/  FFMA R10, R11, R24, R10 ;  /* 0x000000180b0a7223 */ /* 0x020fe2000000000a */
[----:B------:R-:W-:-:S03]  /*0630*/  UIADD3 UR4, UPT, UPT, UR4, 0x20, URZ ;  /* 0x0000002004047890 */ /* 0x000fc6000fffe0ff */
[----:B0-----:R-:W-:-:S04]  /*0640*/  FFMA R10, R25, R12, R10 ;  /* 0x0000000c190a7223 */ /* 0x001fc8000000000a */
[----:B------:R-:W-:-:S04]  /*0650*/  FFMA R13, R13, R26, R10 ;  /* 0x0000001a0d0d7223 */ /* 0x000fc8000000000a */
[----:B------:R-:W-:-:S04]  /*0660*/  FFMA R14, R14, R27, R13 ;  /* 0x0000001b0e0e7223 */ /* 0x000fc8000000000d */
[----:B------:R-:W-:Y:S01]  /*0670*/  FFMA R15, R15, R22, R14 ;  /* 0x000000160f0f7223 */ /* 0x000fe2000000000e */
[----:B------:R-:W-:Y:S06]  /*0680*/  @P0 BRA `(.L_x_120) ;  /* 0xfffffffc00800947 */ /* 0x000fec000383ffff */
[----:B------:R-:W-:-:S07]  /*0690*/  MOV R8, R5 ;  /* 0x0000000500087202 */ /* 0x000fce0000000f00 */
.L_x_119:
[----:B------:R-:W-:-:S13]  /*06a0*/  ISETP.NE.AND P0, PT, R6, RZ, PT ;  /* 0x000000ff0600720c */ /* 0x000fda0003f05270 */
[----:B------:R-:W-:Y:S05]  /*06b0*/  @!P0 BRA `(.L_x_121) ;  /* 0x0000000000a48947 */ /* 0x000fea0003800000 */
[----:B------:R-:W0:Y:S01]  /*06c0*/  LDC.64 R12, c[0x0][0x380] ;  /* 0x0000e000ff0c7b82 */ /* 0x000e220000000a00 */
[----:B------:R-:W-:-:S05]  /*06d0*/  IADD3 R19, PT, PT, R19, R8, RZ ;  /* 0x0000000813137210 */ /* 0x000fca0007ffe0ff */
[----:B------:R-:W-:-:S04]  /*06e0*/  IMAD R19, R19, R17, R0 ;  /* 0x0000001113137224 */ /* 0x000fc800078e0200 */
[----:B0-----:R-:W-:-:S05]  /*06f0*/  IMAD.WIDE R12, R19, 0x4, R12 ;  /* 0x00000004130c7825 */ /* 0x001fca00078e020c */
[----:B------:R-:W2:Y:S01]  /*0700*/  LDG.E.CONSTANT R18, desc[UR6][R12.64] ;  /* 0x000000060c127981 */ /* 0x000ea2000c1e9900 */
[----:B------:R-:W-:Y:S02]  /*0710*/  MOV R9, 0x400 ;  /* 0x0000040000097802 */ /* 0x000fe40000000f00 */
[----:B------:R-:W-:Y:S01]  /*0720*/  ISETP.NE.AND P0, PT, R6, 0x1, PT ;  /* 0x000000010600780c */ /* 0x000fe20003f05270 */
[----:B------:R-:W0:Y:S02]  /*0730*/  S2R R10, SR_CgaCtaId ;  /* 0x00000000000a7919 */ /* 0x000e240000008800 */
[----:B0-----:R-:W-:-:S04]  /*0740*/  LEA R9, R10, R9, 0x18 ;  /* 0x000000090a097211 */ /* 0x001fc800078ec0ff */
[----:B------:R-:W-:-:S05]  /*0750*/  LEA R14, R8, R9, 0x2 ;  /* 0x00000009080e7211 */ /* 0x000fca00078e10ff */
[----:B------:R-:W2:Y:S02]  /*0760*/  LDS.128 R8, [R14] ;  /* 0x000000000e087984 */ /* 0x000ea40000000c00 */
[----:B--2---:R-:W-:Y:S01]  /*0770*/  FFMA R15, R18, R8, R15 ;  /* 0x00000008120f7223 */ /* 0x004fe2000000000f */
[----:B------:R-:W-:Y:S06]  /*0780*/  @!P0 BRA `(.L_x_121) ;  /* 0x0000000000708947 */ /* 0x000fec0003800000 */
[----:B------:R-:W-:-:S05]  /*0790*/  IMAD.WIDE R12, R17, 0x4, R12 ;  /* 0x00000004110c7825 */ /* 0x000fca00078e020c */
[----:B------:R-:W2:Y:S01]  /*07a0*/  LDG.E.CONSTANT R8, desc[UR6][R12.64] ;  /* 0x000000060c087981 */ /* 0x000ea2000c1e9900 */
[----:B------:R-:W-:Y:S01]  /*07b0*/  ISETP.NE.AND P0, PT, R6, 0x2, PT ;  /* 0x000000020600780c */ /* 0x000fe20003f05270 */
[----:B--2---:R-:W-:-:S12]  /*07c0*/  FFMA R15, R8, R9, R15 ;  /* 0x00000009080f7223 */ /* 0x004fd8000000000f */
[----:B------:R-:W-:Y:S05]  /*07d0*/  @!P0 BRA `(.L_x_121) ;  /* 0x00000000005c8947 */ /* 0x000fea0003800000 */
        /* <DEDUP_REMOVED lines=10> */
[----:B------:R-:W-:Y:S01]  /*0880*/  IMAD.WIDE R12, R17, 0x4, R12 ;  /* 0x00000004110c7825 */ /* 0x000fe200078e020c */
[----:B------:R-:W0:Y:S04]  /*0890*/  LDS.128 R8, [R14+0x10] ;  /* 0x000010000e087984 */ /* 0x000e280000000c00 */
[----:B------:R-:W0:Y:S01]  /*08a0*/  LDG.E.CONSTANT R18, desc[UR6][R12.64] ;  /* 0x000000060c127981 */ /* 0x000e22000c1e9900 */
[----:B------:R-:W-:Y:S01]  /*08b0*/  ISETP.NE.AND P0, PT, R6, 0x5, PT ;  /* 0x000000050600780c */ /* 0x000fe20003f05270 */
[----:B0-----:R-:W-:-:S12]  /*08c0*/  FFMA R15, R18, R8, R15 ;  /* 0x00000008120f7223 */ /* 0x001fd8000000000f */
[----:B------:R-:W-:Y:S05]  /*08d0*/  @!P0 BRA `(.L_x_121) ;  /* 0x00000000001c8947 */ /* 0x000fea0003800000 */
[----:B------:R-:W-:Y:S01]  /*08e0*/  ISETP.NE.AND P0, PT, R6, 0x6, PT ;  /* 0x000000060600780c */ /* 0x000fe20003f05270 */
[----:B------:R-:W-:-:S12]  /*08f0*/  IMAD.WIDE R18, R17, 0x4, R12 ;  /* 0x0000000411127825 */ /* 0x000fd800078e020c */
[----:B------:R-:W-:Y:S02]  /*0900*/  @P0 IMAD.WIDE R12, R17, 0x4, R18 ;  /* 0x00000004110c0825 */ /* 0x000fe400078e0212 */
[----:B------:R-:W2:Y:S04]  /*0910*/  LDG.E.CONSTANT R18, desc[UR6][R18.64] ;  /* 0x0000000612127981 */ /* 0x000ea8000c1e9900 */
[----:B------:R-:W3:Y:S01]  /*0920*/  @P0 LDG.E.CONSTANT R12, desc[UR6][R12.64] ;  /* 0x000000060c0c0981 */ /* 0x000ee2000c1e9900 */
[----:B--2---:R-:W-:-:S04]  /*0930*/  FFMA R15, R18, R9, R15 ;  /* 0x00000009120f7223 */ /* 0x004fc8000000000f */
[----:B---3--:R-:W-:-:S07]  /*0940*/  @P0 FFMA R15, R12, R10, R15 ;  /* 0x0000000a0c0f0223 */ /* 0x008fce000000000f */
.L_x_121:
[----:B------:R-:W0:Y:S02]  /*0950*/  LDC.64 R8, c[0x0][0x3a8] ;  /* 0x0000ea00ff087b82 */ /* 0x000e240000000a00 */
[----:B0-----:R-:W-:-:S05]  /*0960*/  IMAD.WIDE R16, R16, 0x4, R8 ;  /* 0x0000000410107825 */ /* 0x001fca00078e0208 */
[----:B------:R1:W-:Y:S01]  /*0970*/  STG.E desc[UR6][R16.64], R15 ;  /* 0x0000000f10007986 */ /* 0x0003e2000c101906 */
[----:B------:R-:W-:Y:S05]  /*0980*/  BRA `(.L_x_122) ;  /* 0x0000000000107947 */ /* 0x000fea0003800000 */
.L_x_118:
[----:B------:R-:W0:Y:S01]  /*0990*/  LDC.64 R8, c[0x0][0x3a8] ;  /* 0x0000ea00ff087b82 */ /* 0x000e220000000a00 */
[----:B------:R-:W-:Y:S01]  /*09a0*/  MOV R11, 0x7fffffff ;  /* 0x7fffffff000b7802 */ /* 0x000fe20000000f00 */
[----:B0-----:R-:W-:-:S05]  /*09b0*/  IMAD.WIDE R8, R16, 0x4, R8 ;  /* 0x0000000410087825 */ /* 0x001fca00078e0208 */
[----:B------:R0:W-:Y:S02]  /*09c0*/  STG.E desc[UR6][R8.64], R11 ;  /* 0x0000000b08007986 */ /* 0x0001e4000c101906 */
.L_x_122:
[----:B------:R-:W-:Y:S05]  /*09d0*/  BSYNC.RECONVERGENT B0 ;  /* 0x0000000000007941 */ /* 0x000fea0003800200 */
.L_x_117:
[----:B------:R-:W2:Y:S01]  /*09e0*/  LDCU UR4, c[0x0][0x39c] ;  /* 0x00007380ff0477ac */ /* 0x000ea20008000800 */
[----:B------:R-:W-:-:S04]  /*09f0*/  IADD3 R3, PT, PT, R2, R3, RZ ;  /* 0x0000000302037210 */ /* 0x000fc80007ffe0ff */
[----:B--2---:R-:W-:-:S13]  /*0a00*/  ISETP.GE.AND P0, PT, R3, UR4, PT ;  /* 0x0000000403007c0c */ /* 0x004fda000bf06270 */
[----:B------:R-:W-:Y:S05]  /*0a10*/  @!P0 BRA `(.L_x_123) ;  /* 0xfffffff800548947 */ /* 0x000fea000383ffff */
[----:B------:R-:W-:Y:S05]  /*0a20*/  EXIT ;  /* 0x000000000000794d */ /* 0x000fea0003800000 */
.L_x_124:
        /* <DEDUP_REMOVED lines=13> */
.L_x_138:


//--------------------- .text.pwma_batch_f32      --------------------------
	.section	.text.pwma_batch_f32,"ax",@progbits
	.align	128
        .global         pwma_batch_f32
        .type           pwma_batch_f32,@function
        .size           pwma_batch_f32,(.L_x_139 - pwma_batch_f32)
        .other          pwma_batch_f32,@"STO_CUDA_ENTRY STV_DEFAULT"
pwma_batch_f32:
.text.pwma_batch_f32:
        /* <DEDUP_REMOVED lines=13> */
[----:B------:R-:W0:Y:S01]  /*00d0*/  S2R R13, SR_TID.X ;  /* 0x00000000000d7919 */ /* 0x000e220000002100 */
[----:B------:R-:W-:Y:S01]  /*00e0*/  BSSY.RECONVERGENT B0, `(.L_x_125) ;  /* 0x0000011000007945 */ /* 0x000fe20003800200 */
[----:B0-----:R-:W-:-:S13]  /*00f0*/  ISETP.GE.U32.AND P0, PT, R13, R16, PT ;  /* 0x000000100d00720c */ /* 0x001fda0003f06070 */
[----:B------:R-:W-:Y:S05]  /*0100*/  @P0 BRA `(.L_x_126) ;  /* 0x0000000000380947 */ /* 0x000fea0003800000 */
[----:B------:R-:W0:Y:S01]  /*0110*/  S2R R3, SR_CgaCtaId ;  /* 0x0000000000037919 */ /* 0x000e220000008800 */
[----:B------:R-:W1:Y:S01]  /*0120*/  LDC R6, c[0x0][0x360] ;  /* 0x0000d800ff067b82 */ /* 0x000e620000000800 */
[----:B------:R-:W-:Y:S02]  /*0130*/  MOV R0, 0x400 ;  /* 0x0000040000007802 */ /* 0x000fe40000000f00 */
[----:B------:R-:W-:-:S05]  /*0140*/  MOV R7, R13 ;  /* 0x0000000d00077202 */ /* 0x000fca0000000f00 */
[----:B------:R-:W2:Y:S01]  /*0150*/  LDC.64 R4, c[0x0][0x388] ;  /* 0x0000e200ff047b82 */ /* 0x000ea20000000a00 */
[----:B0-----:R-:W-:-:S07]  /*0160*/  LEA R0, R3, R0, 0x18 ;  /* 0x0000000003007211 */ /* 0x001fce00078ec0ff */
.L_x_127:
[----:B------:R-:W-:-:S04]  /*0170*/  IMAD R3, R18, R11, R7 ;  /* 0x0000000b12037224 */ /* 0x000fc800078e0207 */
[----:B0-2---:R-:W-:-:S06]  /*0180*/  IMAD.WIDE R2, R3, 0x4, R4 ;  /* 0x0000000403027825 */ /* 0x005fcc00078e0204 */
[----:B------:R-:W2:Y:S01]  /*0190*/  LDG.E.CONSTANT R2, desc[UR8][R2.64] ;  /* 0x0000000802027981 */ /* 0x000ea2000c1e9900 */
[----:B------:R-:W-:Y:S01]  /*01a0*/  IMAD R9, R7, 0x4, R0 ;  /* 0x0000000407097824 */ /* 0x000fe200078e0200 */
[----:B-1----:R-:W-:-:S04]  /*01b0*/  IADD3 R7, PT, PT, R6, R7, RZ ;  /* 0x0000000706077210 */ /* 0x002fc80007ffe0ff */
[----:B------:R-:W-:Y:S01]  /*01c0*/  ISETP.GE.AND P0, PT, R7, R16, PT ;  /* 0x000000100700720c */ /* 0x000fe20003f06270 */
[----:B--2---:R0:W-:-:S12]  /*01d0*/  STS [R9], R2 ;  /* 0x0000000209007388 */ /* 0x0041d80000000800 */
[----:B------:R-:W-:Y:S05]  /*01e0*/  @!P0 BRA `(.L_x_127) ;  /* 0xfffffffc00e08947 */ /* 0x000fea000383ffff */
.L_x_126:
[----:B------:R-:W-:Y:S05]  /*01f0*/  BSYNC.RECONVERGENT B0 ;  /* 0x0000000000007941 */ /* 0x000fea0003800200 */
.L_x_125:
[----:B------:R-:W1:Y:S01]  /*0200*/  S2UR UR4, SR_CTAID.X ;  /* 0x00000000000479c3 */ /* 0x000e620000002500 */
[----:B------:R-:W2:Y:S07]  /*0210*/  LDCU UR5, c[0x0][0x3a0] ;  /* 0x00007400ff0577ac */ /* 0x000eae0008000800 */
[----:B0-----:R-:W1:Y:S02]  /*0220*/  LDC R2, c[0x0][0x360] ;  /* 0x0000d800ff027b82 */ /* 0x001e640000000800 */
[----:B-1----:R-:W-:-:S06]  /*0230*/  IMAD R13, R2, UR4, R13 ;  /* 0x00000004020d7c24 */ /* 0x002fcc000f8e020d */
[----:B------:R-:W-:Y:S01]  /*0240*/  BAR.SYNC.DEFER_BLOCKING 0x0 ;  /* 0x0000000000007b1d */ /* 0x000fe20000010000 */
[----:B--2---:R-:W-:-:S13]  /*0250*/  ISETP.GE.AND P0, PT, R13, UR5, PT ;  /* 0x000000050d007c0c */ /* 0x004fda000bf06270 */
[----:B------:R-:W-:Y:S05]  /*0260*/  @P0 EXIT ;  /* 0x000000000000094d */ /* 0x000fea0003800000 */
[----:B------:R-:W0:Y:S01]  /*0270*/  LDC.64 R14, c[0x0][0x398] ;  /* 0x0000e600ff0e7b82 */ /* 0x000e220000000a00 */
[----:B------:R-:W1:Y:S01]  /*0280*/  LDCU.64 UR6, c[0x0][0x380] ;  /* 0x00007000ff0677ac */ /* 0x000e620008000a00 */
[----:B0-----:R-:W-:-:S06]  /*0290*/  IMAD.WIDE.U32 R14, R18, 0x4, R14 ;  /* 0x00000004120e7825 */ /* 0x001fcc00078e000e */
[----:B------:R0:W5:Y:S01]  /*02a0*/  LDG.E.CONSTANT R14, desc[UR8][R14.64] ;  /* 0x000000080e0e7981 */ /* 0x000162000c1e9900 */
[----:B------:R-:W2:Y:S01]  /*02b0*/  LDCU UR4, c[0x0][0x370] ;  /* 0x00006e00ff0477ac */ /* 0x000ea20008000800 */
[C---:B------:R-:W-:Y:S02]  /*02c0*/  LOP3.LUT R12, R16.reuse, 0x7ffffff8, RZ, 0xc0, !PT ;  /* 0x7ffffff8100c7812 */ /* 0x040fe400078ec0ff */
[----:B------:R-:W-:Y:S01]  /*02d0*/  LOP3.LUT R3, R16, 0x7, RZ, 0xc0, !PT ;  /* 0x0000000710037812 */ /* 0x000fe200078ec0ff */
[----:B-1----:R-:W-:Y:S02]  /*02e0*/  UIADD3 UR5, UP0, UPT, UR6, 0x10, URZ ;  /* 0x0000001006057890 */ /* 0x002fe4000ff1e0ff */
[----:B------:R-:W-:Y:S02]  /*02f0*/  IMAD.MOV R0, RZ, RZ, -R12 ;  /* 0x000000ffff007224 */ /* 0x000fe400078e0a0c */
[----:B------:R-:W-:Y:S01]  /*0300*/  UIADD3.X UR6, UPT, UPT, URZ, UR7, URZ, UP0, !UPT ;  /* 0x00000007ff067290 */ /* 0x000fe200087fe4ff */
[----:B0-2---:R-:W-:-:S11]  /*0310*/  IMAD R2, R2, UR4, RZ ;  /* 0x0000000402027c24 */ /* 0x005fd6000f8e02ff */
.L_x_132:
[----:B-----5:R-:W-:Y:S01]  /*0320*/  ISETP.GE.AND P0, PT, R13, R14, PT ;  /* 0x0000000e0d00720c */ /* 0x020fe20003f06270 */
[----:B------:R-:W-:Y:S01]  /*0330*/  BSSY.RECONVERGENT B0, `(.L_x_128) ;  /* 0x000004e000007945 */ /* 0x000fe20003800200 */
[----:B0-----:R-:W-:-:S11]  /*0340*/  MOV R11, 0x7fffffff ;  /* 0x7fffffff000b7802 */ /* 0x001fd60000000f00 */
[----:B------:R-:W-:Y:S05]  /*0350*/  @!P0 BRA `(.L_x_129) ;  /* 0x00000004002c8947 */ /* 0x000fea0003800000 */
[----:B------:R-:W-:Y:S01]  /*0360*/  ISETP.GE.U32.AND P0, PT, R16, 0x8, PT ;  /* 0x000000081000780c */ /* 0x000fe20003f06070 */
[----:B------:R-:W-:Y:S01]  /*0370*/  HFMA2 R4, -RZ, RZ, 0, 0 ;  /* 0x00000000ff047431 */ /* 0x000fe200000001ff */
[----:B------:R-:W-:Y:S01]  /*0380*/  IADD3 R17, PT, PT, R13, 0x1, -R16 ;  /* 0x000000010d117810 */ /* 0x000fe20007ffe810 */
[----:B------:R-:W-:-:S10]  /*0390*/  IMAD.MOV.U32 R11, RZ, RZ, RZ ;  /* 0x000000ffff0b7224 */ /* 0x000fd400078e00ff */
[----:B------:R-:W-:Y:S05]  /*03a0*/  @!P0 BRA `(.L_x_130) ;  /* 0x0000000000888947 */ /* 0x000fea0003800000 */
[----:B------:R-:W0:Y:S01]  /*03b0*/  S2UR UR7, SR_CgaCtaId ;  /* 0x00000000000779c3 */ /* 0x000e220000008800 */
[----:B------:R-:W-:Y:S01]  /*03c0*/  UMOV UR4, 0x400 ;  /* 0x0000040000047882 */ /* 0x000fe20000000000 */
[----:B------:R-:W-:Y:S01]  /*03d0*/  IMAD.MOV.U32 R11, RZ, RZ, RZ ;  /* 0x000000ffff0b7224 */ /* 0x000fe200078e00ff */
[----:B------:R-:W-:Y:S01]  /*03e0*/  MOV R15, R17 ;  /* 0x00000011000f7202 */ /* 0x000fe20000000f00 */
[----:B------:R-:W-:Y:S01]  /*03f0*/  IMAD.MOV.U32 R19, RZ, RZ, R0 ;  /* 0x000000ffff137224 */ /* 0x000fe200078e0000 */
[----:B0-----:R-:W-:-:S04]  /*0400*/  ULEA UR4, UR7, UR4, 0x18 ;  /* 0x0000000407047291 */ /* 0x001fc8000f8ec0ff */
[----:B------:R-:W-:-:S12]  /*0410*/  UIADD3 UR4, UPT, UPT, UR4, 0x10, URZ ;  /* 0x0000001004047890 */ /* 0x000fd8000fffe0ff */
.L_x_131:
[----:B------:R-:W-:Y:S01]  /*0420*/  MOV R20, UR5 ;  /* 0x0000000500147c02 */ /* 0x000fe20008000f00 */
[----:B------:R-:W-:Y:S01]  /*0430*/  IMAD.U32 R21, RZ, RZ, UR6 ;  /* 0x00000006ff157e24 */ /* 0x000fe2000f8e00ff */
[----:B------:R-:W0:Y:S03]  /*0440*/  LDS.128 R4, [UR4+-0x10] ;  /* 0xfffff004ff047984 */ /* 0x000e260008000c00 */
[----:B------:R-:W-:-:S05]  /*0450*/  IMAD.WIDE R20, R15, 0x4, R20 ;  /* 0x000000040f147825 */ /* 0x000fca00078e0214 */
[----:B------:R-:W0:Y:S04]  /*0460*/  LDG.E.CONSTANT R8, desc[UR8][R20.64+-0x10] ;  /* 0xfffff00814087981 */ /* 0x000e28000c1e9900 */
[----:B------:R-:W2:Y:S04]  /*0470*/  LDG.E.CONSTANT R9, desc[UR8][R20.64+-0xc] ;  /* 0xfffff40814097981 */ /* 0x000ea8000c1e9900 */
[----:B------:R-:W3:Y:S04]  /*0480*/  LDG.E.CONSTANT R25, desc[UR8][R20.64+-0x8] ;  /* 0xfffff80814197981 */ /* 0x000ee8000c1e9900 */
[----:B------:R-:W4:Y:S04]  /*0490*/  LDG.E.CONSTANT R22, desc[UR8][R20.64+-0x4] ;  /* 0xfffffc0814167981 */ /* 0x000f28000c1e9900 */
[----:B------:R-:W5:Y:S04]  /*04a0*/  LDG.E.CONSTANT R27, desc[UR8][R20.64] ;  /* 0x00000008141b7981 */ /* 0x000f68000c1e9900 */
[----:B------:R-:W5:Y:S04]  /*04b0*/  LDG.E.CONSTANT R24, desc[UR8][R20.64+0x4] ;  /* 0x0000040814187981 */ /* 0x000f68000c1e9900 */
[----:B------:R-:W5:Y:S04]  /*04c0*/  LDG.E.CONSTANT R23, desc[UR8][R20.64+0x8] ;  /* 0x0000080814177981 */ /* 0x000f68000c1e9900 */
[----:B------:R-:W5:Y:S01]  /*04d0*/  LDG.E.CONSTANT R26, desc[UR8][R20.64+0xc] ;  /* 0x00000c08141a7981 */ /* 0x000f62000c1e9900 */
[----:B------:R-:W-:Y:S01]  /*04e0*/  IADD3 R19, PT, PT, R19, 0x8, RZ ;  /* 0x0000000813137810 */ /* 0x000fe20007ffe0ff */
[----:B------:R-:W-:-:S03]  /*04f0*/  VIADD R15, R15, 0x8 ;  /* 0x000000080f0f7836 */ /* 0x000fc60000000000 */
[----:B------:R-:W-:Y:S01]  /*0500*/  ISETP.NE.AND P0, PT, R19, RZ, PT ;  /* 0x000000ff1300720c */ /* 0x000fe20003f05270 */
[----:B0-----:R-:W-:-:S04]  /*0510*/  FFMA R4, R8, R4, R11 ;  /* 0x0000000408047223 */ /* 0x001fc8000000000b */
[----:B--2---:R-:W-:Y:S02]  /*0520*/  FFMA R5, R5, R9, R4 ;  /* 0x0000000905057223 */ /* 0x004fe40000000004 */
[----:B------:R-:W5:Y:S01]  /*0530*/  LDS.128 R8, [UR4] ;  /* 0x00000004ff087984 */ /* 0x000f620008000c00 */
[----:B------:R-:W-:Y:S01]  /*0540*/  UIADD3 UR4, UPT, UPT, UR4, 0x20, URZ ;  /* 0x0000002004047890 */ /* 0x000fe2000fffe0ff */
[----:B---3--:R-:W-:-:S04]  /*0550*/  FFMA R6, R6, R25, R5 ;  /* 0x0000001906067223 */ /* 0x008fc80000000005 */
[----:B----4-:R-:W-:-:S04]  /*0560*/  FFMA R6, R7, R22, R6 ;  /* 0x0000001607067223 */ /* 0x010fc80000000006 */
[----:B-----5:R-:W-:-:S04]  /*0570*/  FFMA R6, R27, R8, R6 ;  /* 0x000000081b067223 */ /* 0x020fc80000000006 */
[----:B------:R-:W-:-:S04]  /*0580*/  FFMA R9, R9, R24, R6 ;  /* 0x0000001809097223 */ /* 0x000fc80000000006 */
[----:B------:R-:W-:-:S04]  /*0590*/  FFMA R10, R10, R23, R9 ;  /* 0x000000170a0a7223 */ /* 0x000fc80000000009 */
[----:B------:R-:W-:Y:S01]  /*05a0*/  FFMA R11, R11, R26, R10 ;  /* 0x0000001a0b0b7223 */ /* 0x000fe2000000000a */
[----:B------:R-:W-:Y:S06]  /*05b0*/  @P0 BRA `(.L_x_131) ;  /* 0xfffffffc00980947 */ /* 0x000fec000383ffff */
[----:B------:R-:W-:-:S07]  /*05c0*/  MOV R4, R12 ;  /* 0x0000000c00047202 */ /* 0x000fce0000000f00 */
.L_x_130:
[----:B------:R-:W-:-:S13]  /*05d0*/  ISETP.NE.AND P0, PT, R3, RZ, PT ;  /* 0x000000ff0300720c */ /* 0x000fda0003f05270 */
[----:B------:R-:W-:Y:S05]  /*05e0*/  @!P0 BRA `(.L_x_129) ;  /* 0x0000000000888947 */ /* 0x000fea0003800000 */
[----:B------:R-:W0:Y:S01]  /*05f0*/  LDC.64 R8, c[0x0][0x380] ;  /* 0x0000e000ff087b82 */ /* 0x000e220000000a00 */
[----:B------:R-:W-:-:S04]  /*0600*/  IMAD.IADD R17, R17, 0x1, R4 ;  /* 0x0000000111117824 */ /* 0x000fc800078e0204 */
        /* <DEDUP_REMOVED lines=10> */
[----:B------:R-:W2:Y:S01]  /*06b0*/  LDG.E.CONSTANT R4, desc[UR8][R8.64+0x4] ;  /* 0x0000040808047981 */ /* 0x000ea2000c1e9900 */
[----:B------:R-:W-:Y:S01]  /*06c0*/  ISETP.NE.AND P0, PT, R3, 0x2, PT ;  /* 0x000000020300780c */ /* 0x000fe20003f05270 */
[----:B--2---:R-:W-:-:S12]  /*06d0*/  FFMA R11, R4, R5, R11 ;  /* 0x00000005040b7223 */ /* 0x004fd8000000000b */
[----:B------:R-:W-:Y:S05]  /*06e0*/  @!P0 BRA `(.L_x_129) ;  /* 0x0000000000488947 */ /* 0x000fea0003800000 */
        /* <DEDUP_REMOVED lines=9> */
[----:B------:R-:W-:-:S03]  /*0780*/  ISETP.NE.AND P0, PT, R3, 0x5, PT ;  /* 0x000000050300780c */ /* 0x000fc60003f05270 */
[----:B------:R-:W2:Y:S02]  /*0790*/  LDS.128 R4, [R15+0x10] ;  /* 0x000010000f047984 */ /* 0x000ea40000000c00 */
[----:B--2---:R-:W-:-:S08]  /*07a0*/  FFMA R11, R10, R4, R11 ;  /* 0x000000040a0b7223 */ /* 0x004fd0000000000b */
[----:B------:R-:W-:Y:S05]  /*07b0*/  @!P0 BRA `(.L_x_129) ;  /* 0x0000000000148947 */ /* 0x000fea0003800000 */
[----:B------:R-:W-:Y:S01]  /*07c0*/  ISETP.NE.AND P0, PT, R3, 0x6, PT ;  /* 0x000000060300780c */ /* 0x000fe20003f05270 */
[----:B------:R-:W2:-:S12]  /*07d0*/  LDG.E.CONSTANT R4, desc[UR8][R8.64+0x14] ;  /* 0x0000140808047981 */ /* 0x000e98000c1e9900 */
[----:B------:R-:W3:Y:S01]  /*07e0*/  @P0 LDG.E.CONSTANT R10, desc[UR8][R8.64+0x18] ;  /* 0x00001808080a0981 */ /* 0x000ee2000c1e9900 */
[----:B--2---:R-:W-:-:S04]  /*07f0*/  FFMA R11, R4, R5, R11 ;  /* 0x00000005040b7223 */ /* 0x004fc8000000000b */
[----:B---3--:R-:W-:-:S07]  /*0800*/  @P0 FFMA R11, R10, R6, R11 ;  /* 0x000000060a0b0223 */ /* 0x008fce000000000b */
.L_x_129:
[----:B------:R-:W-:Y:S05]  /*0810*/  BSYNC.RECONVERGENT B0 ;  /* 0x0000000000007941 */ /* 0x000fea0003800200 */
.L_x_128:
[----:B------:R-:W0:Y:S01]  /*0820*/  LDC.64 R4, c[0x0][0x3b0] ;  /* 0x0000ec00ff047b82 */ /* 0x000e220000000a00 */
[----:B------:R-:W1:Y:S02]  /*0830*/  LDCU UR4, c[0x0][0x3a0] ;  /* 0x00007400ff0477ac */ /* 0x000e640008000800 */
[----:B-1----:R-:W-:Y:S01]  /*0840*/  IMAD R7, R18, UR4, R13 ;  /* 0x0000000412077c24 */ /* 0x002fe2000f8e020d */
[----:B------:R-:W-:-:S03]  /*0850*/  IADD3 R13, PT, PT, R2, R13, RZ ;  /* 0x0000000d020d7210 */ /* 0x000fc60007ffe0ff */
[----:B0-----:R-:W-:Y:S01]  /*0860*/  IMAD.WIDE R4, R7, 0x4, R4 ;  /* 0x0000000407047825 */ /* 0x001fe200078e0204 */
[----:B------:R-:W-:-:S04]  /*0870*/  ISETP.GE.AND P0, PT, R13, UR4, PT ;  /* 0x000000040d007c0c */ /* 0x000fc8000bf06270 */
[----:B------:R0:W-:Y:S09]  /*0880*/  STG.E desc[UR8][R4.64], R11 ;  /* 0x0000000b04007986 */ /* 0x0001f2000c101908 */
[----:B------:R-:W-:Y:S05]  /*0890*/  @!P0 BRA `(.L_x_132) ;  /* 0xfffffff800a08947 */ /* 0x000fea000383ffff */
[----:B------:R-:W-:Y:S05]  /*08a0*/  EXIT ;  /* 0x000000000000794d */ /* 0x000fea0003800000 */
.L_x_133:
        /* <DEDUP_REMOVED lines=13> */
.L_x_139:


//--------------------- .nv.shared.pwma_ms1p_const_f32 --------------------------
	.section	.nv.shared.pwma_ms1p_const_f32,"aw",@nobits
	.sectionflags	@""
	.align	16
	.zero		1024


//--------------------- .nv.shared.reserved.0     --------------------------
	.section	.nv.shared.reserved.0,"aw",@nobits
	.weak		__nv_reservedSMEM_offset_0_alias
	.size		__nv_reservedSMEM_offset_0_alias, 0, 64
	.other		__nv_reservedSMEM_offset_0_alias,@"STO_CUDA_RESERVED_SHARED STV_DEFAULT"
__nv_reservedSMEM_offset_0_alias:
	.zero		0
	.zero		64


//--------------------- .nv.shared.pwma_ms1p_tiled_f32_tx128_ty4 --------------------------
	.section	.nv.shared.pwma_ms1p_tiled_f32_tx128_ty4,"aw",@nobits
	.sectionflags	@""
	.align	16
	.zero		1024


//--------------------- .nv.shared.pwma_ms1p_tiled_f32_tx128_ty2 --------------------------
	.section	.nv.shared.pwma_ms1p_tiled_f32_tx128_ty2,"aw",@nobits
	.sectionflags	@""
	.align	16
	.zero		1024


//--------------------- .nv.shared.pwma_batch_tiled_async_f32 --------------------------
	.section	.nv.shared.pwma_batch_tiled_async_f32,"aw",@nobits
	.sectionflags	@""
	.align	16
.nv.shared.pwma_batch_tiled_async_f32:
	.zero		1072


//--------------------- .nv.shared.pwma_multi_series_one_param_f32 --------------------------
	.section	.nv.shared.pwma_multi_series_one_param_f32,"aw",@nobits
	.sectionflags	@""
	.align	16
	.zero		1024


//--------------------- .nv.shared.pwma_batch_f32 --------------------------
	.section	.nv.shared.pwma_batch_f32,"aw",@nobits
	.sectionflags	@""
	.align	16
	.zero		1024


//--------------------- .nv.constant0.pwma_ms1p_const_f32 --------------------------
	.section	.nv.constant0.pwma_ms1p_const_f32,"a",@progbits
	.sectionflags	@""
	.align	4
.nv.constant0.pwma_ms1p_const_f32:
	.zero		936


//--------------------- .nv.constant0.pwma_ms1p_tiled_f32_tx128_ty4 --------------------------
	.section	.nv.constant0.pwma_ms1p_tiled_f32_tx128_ty4,"a",@progbits
	.sectionflags	@""
	.align	4
.nv.constant0.pwma_ms1p_tiled_f32_tx128_ty4:
	.zero		944


//--------------------- .nv.constant0.pwma_ms1p_tiled_f32_tx128_ty2 --------------------------
	.section	.nv.constant0.pwma_ms1p_tiled_f32_tx128_ty2,"a",@progbits
	.sectionflags	@""
	.align	4
.nv.constant0.pwma_ms1p_tiled_f32_tx128_ty2:
	.zero		944


//--------------------- .nv.constant0.pwma_batch_tiled_async_f32 --------------------------
	.section	.nv.constant0.pwma_batch_tiled_async_f32,"a",@progbits
	.sectionflags	@""
	.align	4
.nv.constant0.pwma_batch_tiled_async_f32:
	.zero		952


//--------------------- .nv.constant0.pwma_multi_series_one_param_f32 --------------------------
	.section	.nv.constant0.pwma_multi_series_one_param_f32,"a",@progbits
	.sectionflags	@""
	.align	4
.nv.constant0.pwma_multi_series_one_param_f32:
	.zero		944


//--------------------- .nv.constant0.pwma_batch_f32 --------------------------
	.section	.nv.constant0.pwma_batch_f32,"a",@progbits
	.sectionflags	@""
	.align	4
.nv.constant0.pwma_batch_f32:
	.zero		952


//--------------------- SYMBOLS --------------------------

	.type		.nv.reservedSmem.offset0,@object
	.size		.nv.reservedSmem.offset0,0x4
	.type		.nv.reservedSmem.cap,@object
	.size		.nv.reservedSmem.cap,0x4
